// auto-generated by cutlass_sweep.conv — config: {"arch": "sm_100", "cluster_m": 2, "cluster_n": 1, "conv_kind": "wgrad", "dtype": "tf32", "ndim": 3, "tile_k": 64, "tile_m": 64, "tile_n": 128}
#include "cutlass/cutlass.h"
#include "cute/tensor.hpp"
#include "cutlass/kernel_hardware_info.hpp"
#include "cutlass/conv/convolution.h"
#include "cutlass/conv/dispatch_policy.hpp"
#include "cutlass/conv/collective/collective_builder.hpp"
#include "cutlass/conv/kernel/conv_universal.hpp"
#include "cutlass/conv/device/conv_universal_adapter.hpp"
#include "cutlass/epilogue/collective/collective_builder.hpp"

using namespace cute;
using Elem = cutlass::tfloat32_t;
using Acc  = float;
using LayoutAB = cutlass::layout::TensorNDHWC;
using LayoutC  = cutlass::layout::TensorKCSRT;
constexpr auto ConvOp = cutlass::conv::Operator::kWgrad;
using TileShape    = Shape<_64, Shape<_128>, Shape<_64>>;
using ClusterShape = Shape<_2, _1, _1>;

using CollectiveEpilogue = typename cutlass::epilogue::collective::CollectiveBuilder<
    cutlass::arch::Sm100, cutlass::arch::OpClassTensorOp,
    TileShape, ClusterShape,
    cutlass::epilogue::collective::EpilogueTileAuto,
    Acc, Acc,
    Elem, LayoutC, 128 / cutlass::sizeof_bits<Elem>::value,
    Elem, LayoutC, 128 / cutlass::sizeof_bits<Elem>::value,
    cutlass::epilogue::collective::EpilogueScheduleAuto
  >::CollectiveOp;

using CollectiveMainloop = typename cutlass::conv::collective::CollectiveBuilder<
    cutlass::arch::Sm100, cutlass::arch::OpClassTensorOp, ConvOp,
    Elem, LayoutAB, 128 / cutlass::sizeof_bits<Elem>::value,
    Elem, LayoutAB, 128 / cutlass::sizeof_bits<Elem>::value,
    Acc,
    TileShape, ClusterShape,
    cutlass::conv::collective::StageCountAutoCarveout<
        static_cast<int>(sizeof(typename CollectiveEpilogue::SharedStorage))>,
    cutlass::conv::collective::KernelScheduleAuto
  >::CollectiveOp;

using ProblemShape = cutlass::conv::ConvProblemShape<
    ConvOp, CollectiveMainloop::DispatchPolicy::NumSpatialDimensions>;
using ConvKernel = cutlass::conv::kernel::ConvUniversal<
    ProblemShape, CollectiveMainloop, CollectiveEpilogue>;
using Conv = cutlass::conv::device::ConvUniversalAdapter<ConvKernel>;

auto* _anchor = &cutlass::device_kernel<ConvKernel>;


// ===== COMPILED SASS (sm_100a) =====

	.target	sm_100a

	.elftype	@"ET_EXEC"


//--------------------- .note.nv.tkinfo           --------------------------
	.section	.note.nv.tkinfo,"",@"SHT_NOTE"
	.sectionflags	@"SHF_NOTE_NV_TKINFO"
	.tkinfo
        /*0018*/ 	.word	0x00000002
        /*0030*/ 	.string	""
        /*0030*/ 	.string	"ptxas"
        /*0030*/ 	.string	"Cuda compilation tools, release 13.0, V13.0.88"
        /*0030*/ 	.string	"Build cuda_13.0.r13.0/compiler.36424714_0"
        /*0030*/ 	.string	"-arch sm_100a -m 64 "



//--------------------- .note.nv.cuinfo           --------------------------
	.section	.note.nv.cuinfo,"",@"SHT_NOTE"
	.sectionflags	@"SHF_NOTE_NV_CUINFO"
        /*0018*/ 	.short	0x0002
        /*001a*/ 	.short	0x0064
        /*001c*/ 	.short	0x0082
	.zero		2


//--------------------- .nv.info                  --------------------------
	.section	.nv.info,"",@"SHT_CUDA_INFO"
	.align	4


	//----- nvinfo : EIATTR_REGCOUNT
	.align		4
        /*0000*/ 	.byte	0x04, 0x2f
        /*0002*/ 	.short	(.L_19 - .L_18)
	.align		4
.L_18:
        /*0004*/ 	.word	index@(_ZN7cutlass13device_kernelINS_4conv6kernel13ConvUniversalINS1_16ConvProblemShapeILNS1_8OperatorE2ELi3EEENS1_10collective14CollectiveConvINS1_47MainloopSm100TmaUmmaWarpSpecializedImplicitGemmILS5_2ELi4ELi3ELi1ELi2EN4cute5tupleIJNSA_1CILi2EEENSC_ILi1EEESE_EEEEENSB_IJNSC_ILi64EEENSB_IJNSC_ILi128EEEEEENSB_IJSH_EEEEEENS_10tfloat32_tESM_NSA_8TiledMMAINSA_8MMA_AtomIJNSA_17SM100_MMA_TF32_SSISM_SM_fLi64ELi128ELNSA_4UMMA5MajorE1ELSR_1ELNSQ_7ScaleInE0ELSS_0EEEEEENSA_6LayoutINSB_IJSE_SE_SE_EEENSB_IJNSC_ILi0EEESX_SX_EEEEENSB_IJNSA_10UnderscoreES10_S10_EEEEENS7_6detail27Sm100ImplicitGemmTileTraitsINSA_13SM90_TMA_LOADENSA_14ComposedLayoutINSA_7SwizzleILi2ELi5ELi2EEENSA_18smem_ptr_flag_bitsILi32EEENSV_INSB_IJNSC_ILi32EEENSC_ILi4EEEEEENSB_IJSE_S1B_EEEEEEEvEENS14_INSA_30SM90_TMA_LOAD_IM2COL_MULTICASTES1G_vEEEENS_8epilogue10collective18CollectiveEpilogueINS1L_23Sm100TmaWarpSpecializedILi4ELi2ELi16ELb1ELb0EEEJSL_NSB_IJNSV_ISH_SE_EENSV_IS1B_SE_EEEEESM_NSB_IJlNSB_IJSE_lllEEESX_EEESM_S1U_NS1L_6fusion15FusionCallbacksIS1P_NS1V_17LinearCombinationISM_fSM_fLNS_15FloatRoundStyleE2EEESL_S1S_JEEENSA_5SM1004TMEM4LOAD26SM100_TMEM_LOAD_16dp128b8xES15_NS16_INS17_ILi3ELi4ELi3EEES1A_NSV_INSB_IJNSC_ILi8EEES1B_EEENSB_IJS1B_SE_EEEEEEENSA_17SM75_U32x4_LDSM_NENSA_14SM90_TMA_STOREES2A_NSA_17SM90_U32x4_STSM_NENSA_39AutoVectorizingCopyWithAssumedAlignmentILi128EEEEEEvvEEEEvNT_6ParamsE)
        /*0008*/ 	.word	0x0000006f


	//----- nvinfo : EIATTR_FRAME_SIZE
	.align		4
.L_19:
        /*000c*/ 	.byte	0x04, 0x11
        /*000e*/ 	.short	(.L_21 - .L_20)
	.align		4
.L_20:
        /*0010*/ 	.word	index@($__internal_2_$__cuda_sm10x_tcgen05_guardrail_trap_unallocated_columns_being_dealloced)
        /*0014*/ 	.word	0x00000008


	//----- nvinfo : EIATTR_FRAME_SIZE
	.align		4
.L_21:
        /*0018*/ 	.byte	0x04, 0x11
        /*001a*/ 	.short	(.L_23 - .L_22)
	.align		4
.L_22:
        /*001c*/ 	.word	index@($__internal_1_$__cuda_sm10x_tcgen05_guardrail_trap_phase_invalid_during_alloc)
        /*0020*/ 	.word	0x00000008


	//----- nvinfo : EIATTR_FRAME_SIZE
	.align		4
.L_23:
        /*0024*/ 	.byte	0x04, 0x11
        /*0026*/ 	.short	(.L_25 - .L_24)
	.align		4
.L_24:
        /*0028*/ 	.word	index@($__internal_0_$__cuda_sm10x_tcgen05_guardrail_trap_col_being_dealloced_not_returned_by_alloc)
        /*002c*/ 	.word	0x00000008


	//----- nvinfo : EIATTR_FRAME_SIZE
	.align		4
.L_25:
        /*0030*/ 	.byte	0x04, 0x11
        /*0032*/ 	.short	(.L_27 - .L_26)
	.align		4
.L_26:
        /*0034*/ 	.word	index@(_ZN7cutlass13device_kernelINS_4conv6kernel13ConvUniversalINS1_16ConvProblemShapeILNS1_8OperatorE2ELi3EEENS1_10collective14CollectiveConvINS1_47MainloopSm100TmaUmmaWarpSpecializedImplicitGemmILS5_2ELi4ELi3ELi1ELi2EN4cute5tupleIJNSA_1CILi2EEENSC_ILi1EEESE_EEEEENSB_IJNSC_ILi64EEENSB_IJNSC_ILi128EEEEEENSB_IJSH_EEEEEENS_10tfloat32_tESM_NSA_8TiledMMAINSA_8MMA_AtomIJNSA_17SM100_MMA_TF32_SSISM_SM_fLi64ELi128ELNSA_4UMMA5MajorE1ELSR_1ELNSQ_7ScaleInE0ELSS_0EEEEEENSA_6LayoutINSB_IJSE_SE_SE_EEENSB_IJNSC_ILi0EEESX_SX_EEEEENSB_IJNSA_10UnderscoreES10_S10_EEEEENS7_6detail27Sm100ImplicitGemmTileTraitsINSA_13SM90_TMA_LOADENSA_14ComposedLayoutINSA_7SwizzleILi2ELi5ELi2EEENSA_18smem_ptr_flag_bitsILi32EEENSV_INSB_IJNSC_ILi32EEENSC_ILi4EEEEEENSB_IJSE_S1B_EEEEEEEvEENS14_INSA_30SM90_TMA_LOAD_IM2COL_MULTICASTES1G_vEEEENS_8epilogue10collective18CollectiveEpilogueINS1L_23Sm100TmaWarpSpecializedILi4ELi2ELi16ELb1ELb0EEEJSL_NSB_IJNSV_ISH_SE_EENSV_IS1B_SE_EEEEESM_NSB_IJlNSB_IJSE_lllEEESX_EEESM_S1U_NS1L_6fusion15FusionCallbacksIS1P_NS1V_17LinearCombinationISM_fSM_fLNS_15FloatRoundStyleE2EEESL_S1S_JEEENSA_5SM1004TMEM4LOAD26SM100_TMEM_LOAD_16dp128b8xES15_NS16_INS17_ILi3ELi4ELi3EEES1A_NSV_INSB_IJNSC_ILi8EEES1B_EEENSB_IJS1B_SE_EEEEEEENSA_17SM75_U32x4_LDSM_NENSA_14SM90_TMA_STOREES2A_NSA_17SM90_U32x4_STSM_NENSA_39AutoVectorizingCopyWithAssumedAlignmentILi128EEEEEEvvEEEEvNT_6ParamsE)
        /*0038*/ 	.word	0x00000008


	//----- nvinfo : EIATTR_MIN_STACK_SIZE
	.align		4
.L_27:
        /*003c*/ 	.byte	0x04, 0x12
        /*003e*/ 	.short	(.L_29 - .L_28)
	.align		4
.L_28:
        /*0040*/ 	.word	index@(_ZN7cutlass13device_kernelINS_4conv6kernel13ConvUniversalINS1_16ConvProblemShapeILNS1_8OperatorE2ELi3EEENS1_10collective14CollectiveConvINS1_47MainloopSm100TmaUmmaWarpSpecializedImplicitGemmILS5_2ELi4ELi3ELi1ELi2EN4cute5tupleIJNSA_1CILi2EEENSC_ILi1EEESE_EEEEENSB_IJNSC_ILi64EEENSB_IJNSC_ILi128EEEEEENSB_IJSH_EEEEEENS_10tfloat32_tESM_NSA_8TiledMMAINSA_8MMA_AtomIJNSA_17SM100_MMA_TF32_SSISM_SM_fLi64ELi128ELNSA_4UMMA5MajorE1ELSR_1ELNSQ_7ScaleInE0ELSS_0EEEEEENSA_6LayoutINSB_IJSE_SE_SE_EEENSB_IJNSC_ILi0EEESX_SX_EEEEENSB_IJNSA_10UnderscoreES10_S10_EEEEENS7_6detail27Sm100ImplicitGemmTileTraitsINSA_13SM90_TMA_LOADENSA_14ComposedLayoutINSA_7SwizzleILi2ELi5ELi2EEENSA_18smem_ptr_flag_bitsILi32EEENSV_INSB_IJNSC_ILi32EEENSC_ILi4EEEEEENSB_IJSE_S1B_EEEEEEEvEENS14_INSA_30SM90_TMA_LOAD_IM2COL_MULTICASTES1G_vEEEENS_8epilogue10collective18CollectiveEpilogueINS1L_23Sm100TmaWarpSpecializedILi4ELi2ELi16ELb1ELb0EEEJSL_NSB_IJNSV_ISH_SE_EENSV_IS1B_SE_EEEEESM_NSB_IJlNSB_IJSE_lllEEESX_EEESM_S1U_NS1L_6fusion15FusionCallbacksIS1P_NS1V_17LinearCombinationISM_fSM_fLNS_15FloatRoundStyleE2EEESL_S1S_JEEENSA_5SM1004TMEM4LOAD26SM100_TMEM_LOAD_16dp128b8xES15_NS16_INS17_ILi3ELi4ELi3EEES1A_NSV_INSB_IJNSC_ILi8EEES1B_EEENSB_IJS1B_SE_EEEEEEENSA_17SM75_U32x4_LDSM_NENSA_14SM90_TMA_STOREES2A_NSA_17SM90_U32x4_STSM_NENSA_39AutoVectorizingCopyWithAssumedAlignmentILi128EEEEEEvvEEEEvNT_6ParamsE)
        /*0044*/ 	.word	0x00000008
.L_29:


//--------------------- .nv.compat                --------------------------
	.section	.nv.compat,"",@"SHT_CUDA_COMPAT_INFO"
	.align	4
        /*0000*/ 	.byte	0x02, 0x09, 0x01, 0x00, 0x02, 0x02, 0x02, 0x00, 0x02, 0x05, 0x05, 0x00, 0x03, 0x07, 0x01, 0x01
        /*0010*/ 	.byte	0x02, 0x03, 0x01, 0x00, 0x02, 0x06, 0x01, 0x00, 0x04, 0x0b, 0x08, 0x00, 0x09, 0x00, 0x00, 0x00
        /*0020*/ 	.byte	0x00, 0x00, 0x00, 0x00


//--------------------- .nv.info._ZN7cutlass13device_kernelINS_4conv6kernel13ConvUniversalINS1_16ConvProblemShapeILNS1_8OperatorE2ELi3EEENS1_10collective14CollectiveConvINS1_47MainloopSm100TmaUmmaWarpSpecializedImplicitGemmILS5_2ELi4ELi3ELi1ELi2EN4cute5tupleIJNSA_1CILi2EEENSC_ILi1EEESE_EEEEENSB_IJNSC_ILi64EEENSB_IJNSC_ILi128EEEEEENSB_IJSH_EEEEEENS_10tfloat32_tESM_NSA_8TiledMMAINSA_8MMA_AtomIJNSA_17SM100_MMA_TF32_SSISM_SM_fLi64ELi128ELNSA_4UMMA5MajorE1ELSR_1ELNSQ_7ScaleInE0ELSS_0EEEEEENSA_6LayoutINSB_IJSE_SE_SE_EEENSB_IJNSC_ILi0EEESX_SX_EEEEENSB_IJNSA_10UnderscoreES10_S10_EEEEENS7_6detail27Sm100ImplicitGemmTileTraitsINSA_13SM90_TMA_LOADENSA_14ComposedLayoutINSA_7SwizzleILi2ELi5ELi2EEENSA_18smem_ptr_flag_bitsILi32EEENSV_INSB_IJNSC_ILi32EEENSC_ILi4EEEEEENSB_IJSE_S1B_EEEEEEEvEENS14_INSA_30SM90_TMA_LOAD_IM2COL_MULTICASTES1G_vEEEENS_8epilogue10collective18CollectiveEpilogueINS1L_23Sm100TmaWarpSpecializedILi4ELi2ELi16ELb1ELb0EEEJSL_NSB_IJNSV_ISH_SE_EENSV_IS1B_SE_EEEEESM_NSB_IJlNSB_IJSE_lllEEESX_EEESM_S1U_NS1L_6fusion15FusionCallbacksIS1P_NS1V_17LinearCombinationISM_fSM_fLNS_15FloatRoundStyleE2EEESL_S1S_JEEENSA_5SM1004TMEM4LOAD26SM100_TMEM_LOAD_16dp128b8xES15_NS16_INS17_ILi3ELi4ELi3EEES1A_NSV_INSB_IJNSC_ILi8EEES1B_EEENSB_IJS1B_SE_EEEEEEENSA_17SM75_U32x4_LDSM_NENSA_14SM90_TMA_STOREES2A_NSA_17SM90_U32x4_STSM_NENSA_39AutoVectorizingCopyWithAssumedAlignmentILi128EEEEEEvvEEEEvNT_6ParamsE --------------------------
	.section	.nv.info._ZN7cutlass13device_kernelINS_4conv6kernel13ConvUniversalINS1_16ConvProblemShapeILNS1_8OperatorE2ELi3EEENS1_10collective14CollectiveConvINS1_47MainloopSm100TmaUmmaWarpSpecializedImplicitGemmILS5_2ELi4ELi3ELi1ELi2EN4cute5tupleIJNSA_1CILi2EEENSC_ILi1EEESE_EEEEENSB_IJNSC_ILi64EEENSB_IJNSC_ILi128EEEEEENSB_IJSH_EEEEEENS_10tfloat32_tESM_NSA_8TiledMMAINSA_8MMA_AtomIJNSA_17SM100_MMA_TF32_SSISM_SM_fLi64ELi128ELNSA_4UMMA5MajorE1ELSR_1ELNSQ_7ScaleInE0ELSS_0EEEEEENSA_6LayoutINSB_IJSE_SE_SE_EEENSB_IJNSC_ILi0EEESX_SX_EEEEENSB_IJNSA_10UnderscoreES10_S10_EEEEENS7_6detail27Sm100ImplicitGemmTileTraitsINSA_13SM90_TMA_LOADENSA_14ComposedLayoutINSA_7SwizzleILi2ELi5ELi2EEENSA_18smem_ptr_flag_bitsILi32EEENSV_INSB_IJNSC_ILi32EEENSC_ILi4EEEEEENSB_IJSE_S1B_EEEEEEEvEENS14_INSA_30SM90_TMA_LOAD_IM2COL_MULTICASTES1G_vEEEENS_8epilogue10collective18CollectiveEpilogueINS1L_23Sm100TmaWarpSpecializedILi4ELi2ELi16ELb1ELb0EEEJSL_NSB_IJNSV_ISH_SE_EENSV_IS1B_SE_EEEEESM_NSB_IJlNSB_IJSE_lllEEESX_EEESM_S1U_NS1L_6fusion15FusionCallbacksIS1P_NS1V_17LinearCombinationISM_fSM_fLNS_15FloatRoundStyleE2EEESL_S1S_JEEENSA_5SM1004TMEM4LOAD26SM100_TMEM_LOAD_16dp128b8xES15_NS16_INS17_ILi3ELi4ELi3EEES1A_NSV_INSB_IJNSC_ILi8EEES1B_EEENSB_IJS1B_SE_EEEEEEENSA_17SM75_U32x4_LDSM_NENSA_14SM90_TMA_STOREES2A_NSA_17SM90_U32x4_STSM_NENSA_39AutoVectorizingCopyWithAssumedAlignmentILi128EEEEEEvvEEEEvNT_6ParamsE,"",@"SHT_CUDA_INFO"
	.sectionflags	@""
	.align	4


	//----- nvinfo : EIATTR_CUDA_API_VERSION
	.align		4
        /*0000*/ 	.byte	0x04, 0x37
        /*0002*/ 	.short	(.L_31 - .L_30)
.L_30:
        /*0004*/ 	.word	0x00000082


	//----- nvinfo : EIATTR_KPARAM_INFO
	.align		4
.L_31:
        /*0008*/ 	.byte	0x04, 0x17
        /*000a*/ 	.short	(.L_33 - .L_32)
.L_32:
        /*000c*/ 	.word	0x00000000
        /*0010*/ 	.short	0x0000
        /*0012*/ 	.short	0x0000
        /*0014*/ 	.byte	0x00, 0xf0, 0x01, 0x24


	//----- nvinfo : EIATTR_AT_ENTRY_FRAGMENTS
	.align		4
.L_33:
        /*0018*/ 	.byte	0x04, 0x4f
        /*001a*/ 	.short	(.L_35 - .L_34)


	//   ....[0]....
.L_34:
        /*001c*/ 	.word	0x00000006


	//----- nvinfo : EIATTR_RESERVED_SMEM_USED
	.align		4
.L_35:
        /*0020*/ 	.byte	0x01, 0x41
	.zero		2


	//----- nvinfo : EIATTR_SPARSE_MMA_MASK
	.align		4
        /*0024*/ 	.byte	0x03, 0x50
        /*0026*/ 	.short	0x0000


	//----- nvinfo : EIATTR_TCGEN05_1CTA_USED
	.align		4
        /*0028*/ 	.byte	0x01, 0x51
	.zero		2


	//----- nvinfo : EIATTR_MAXREG_COUNT
	.align		4
        /*002c*/ 	.byte	0x03, 0x1b
        /*002e*/ 	.short	0x00ff


	//----- nvinfo : EIATTR_NUM_BARRIERS
	.align		4
        /*0030*/ 	.byte	0x02, 0x4c
        /*0032*/ 	.byte	0x07
	.zero		1


	//----- nvinfo : EIATTR_EXTERNS
	.align		4
        /*0034*/ 	.byte	0x04, 0x0f
        /*0036*/ 	.short	(.L_37 - .L_36)


	//   ....[0]....
	.align		4
.L_36:
        /*0038*/ 	.word	index@(__assertfail)


	//----- nvinfo : EIATTR_MERCURY_ISA_VERSION
	.align		4
.L_37:
        /*003c*/ 	.byte	0x03, 0x5f
        /*003e*/ 	.short	0x0101


	//----- nvinfo : EIATTR_INT_WARP_WIDE_INSTR_OFFSETS
	.align		4
        /*0040*/ 	.byte	0x04, 0x31
        /*0042*/ 	.short	(.L_39 - .L_38)


	//   ....[0]....
.L_38:
        /*0044*/ 	.word	0x00004530


	//   ....[1]....
        /*0048*/ 	.word	0x00004550


	//   ....[2]....
        /*004c*/ 	.word	0x00004580


	//   ....[3]....
        /*0050*/ 	.word	0x00005230


	//   ....[4]....
        /*0054*/ 	.word	0x000054e0


	//   ....[5]....
        /*0058*/ 	.word	0x00005500


	//   ....[6]....
        /*005c*/ 	.word	0x00005640


	//   ....[7]....
        /*0060*/ 	.word	0x00005660


	//   ....[8]....
        /*0064*/ 	.word	0x000057b0


	//   ....[9]....
        /*0068*/ 	.word	0x000057d0


	//   ....[10]....
        /*006c*/ 	.word	0x00005a00


	//   ....[11]....
        /*0070*/ 	.word	0x00005a10


	//   ....[12]....
        /*0074*/ 	.word	0x00006930


	//----- nvinfo : EIATTR_COOP_GROUP_MASK_REGIDS
	.align		4
.L_39:
        /*0078*/ 	.byte	0x04, 0x29
        /*007a*/ 	.short	(.L_41 - .L_40)


	//   ....[0]....
.L_40:
        /*007c*/ 	.word	0xffffffff


	//   ....[1]....
        /*0080*/ 	.word	0xffffffff


	//   ....[2]....
        /*0084*/ 	.word	0xffffffff


	//   ....[3]....
        /*0088*/ 	.word	0xffffffff


	//   ....[4]....
        /*008c*/ 	.word	0xffffffff


	//   ....[5]....
        /*0090*/ 	.word	0xffffffff


	//   ....[6]....
        /*0094*/ 	.word	0xffffffff


	//   ....[7]....
        /*0098*/ 	.word	0xffffffff


	//   ....[8]....
        /*009c*/ 	.word	0xffffffff


	//   ....[9]....
        /*00a0*/ 	.word	0xffffffff


	//   ....[10]....
        /*00a4*/ 	.word	0xffffffff


	//   ....[11]....
        /*00a8*/ 	.word	0xffffffff


	//   ....[12]....
        /*00ac*/ 	.word	0xffffffff


	//----- nvinfo : EIATTR_COOP_GROUP_INSTR_OFFSETS
	.align		4
.L_41:
        /*00b0*/ 	.byte	0x04, 0x28
        /*00b2*/ 	.short	(.L_43 - .L_42)


	//   ....[0]....
.L_42:
        /*00b4*/ 	.word	0x000000a0


	//   ....[1]....
        /*00b8*/ 	.word	0x000004e0


	//   ....[2]....
        /*00bc*/ 	.word	0x00000680


	//   ....[3]....
        /*00c0*/ 	.word	0x00000820


	//   ....[4]....
        /*00c4*/ 	.word	0x00000920


	//   ....[5]....
        /*00c8*/ 	.word	0x00000a70


	//   ....[6]....
        /*00cc*/ 	.word	0x00000c60


	//   ....[7]....
        /*00d0*/ 	.word	0x00002ba0


	//   ....[8]....
        /*00d4*/ 	.word	0x00003670


	//   ....[9]....
        /*00d8*/ 	.word	0x00003880


	//   ....[10]....
        /*00dc*/ 	.word	0x000038b0


	//   ....[11]....
        /*00e0*/ 	.word	0x00004410


	//   ....[12]....
        /*00e4*/ 	.word	0x00004650


	//----- nvinfo : EIATTR_VRC_CTA_INIT_COUNT
	.align		4
.L_43:
        /*00e8*/ 	.byte	0x02, 0x4a
        /*00ea*/ 	.byte	0x80
	.zero		1


	//----- nvinfo : EIATTR_SYSCALL_OFFSETS
	.align		4
        /*00ec*/ 	.byte	0x04, 0x46
        /*00ee*/ 	.short	(.L_45 - .L_44)


	//   ....[0]....
.L_44:
        /*00f0*/ 	.word	0x00006bd0


	//   ....[1]....
        /*00f4*/ 	.word	0x00006cc0


	//   ....[2]....
        /*00f8*/ 	.word	0x000074a0


	//   ....[3]....
        /*00fc*/ 	.word	0x00007e60


	//   ....[4]....
        /*0100*/ 	.word	0x000087a0


	//   ....[5]....
        /*0104*/ 	.word	0x000090d0


	//----- nvinfo : EIATTR_MBARRIER_INSTR_OFFSETS
	.align		4
.L_45:
        /*0108*/ 	.byte	0x04, 0x39
        /*010a*/ 	.short	(.L_47 - .L_46)


	//   ....[0]....
.L_46:
        /*010c*/ 	.word	0x000005f0
        /*0110*/ 	.word	0x000000ff
        /*0114*/ 	.word	0x00000000
        /*0118*/ 	.short	0x0100
        /*011a*/ 	.byte	0x07
	.zero		1


	//   ....[1]....
        /*011c*/ 	.word	0x00000600
        /*0120*/ 	.word	0x000000ff
        /*0124*/ 	.word	0x00000020
        /*0128*/ 	.short	0x0100
        /*012a*/ 	.byte	0x07
	.zero		1


	//   ....[2]....
        /*012c*/ 	.word	0x00000610
        /*0130*/ 	.word	0x000000ff
        /*0134*/ 	.word	0x00000008
        /*0138*/ 	.short	0x0100
        /*013a*/ 	.byte	0x07
	.zero		1


	//   ....[3]....
        /*013c*/ 	.word	0x00000620
        /*0140*/ 	.word	0x000000ff
        /*0144*/ 	.word	0x00000028
        /*0148*/ 	.short	0x0100
        /*014a*/ 	.byte	0x07
	.zero		1


	//   ....[4]....
        /*014c*/ 	.word	0x00000630
        /*0150*/ 	.word	0x000000ff
        /*0154*/ 	.word	0x00000010
        /*0158*/ 	.short	0x0100
        /*015a*/ 	.byte	0x07
	.zero		1


	//   ....[5]....
        /*015c*/ 	.word	0x00000640
        /*0160*/ 	.word	0x000000ff
        /*0164*/ 	.word	0x00000030
        /*0168*/ 	.short	0x0100
        /*016a*/ 	.byte	0x07
	.zero		1


	//   ....[6]....
        /*016c*/ 	.word	0x00000650
        /*0170*/ 	.word	0x000000ff
        /*0174*/ 	.word	0x00000018
        /*0178*/ 	.short	0x0100
        /*017a*/ 	.byte	0x07
	.zero		1


	//   ....[7]....
        /*017c*/ 	.word	0x00000660
        /*0180*/ 	.word	0x000000ff
        /*0184*/ 	.word	0x00000038
        /*0188*/ 	.short	0x0100
        /*018a*/ 	.byte	0x07
	.zero		1


	//   ....[8]....
        /*018c*/ 	.word	0x00000790
        /*0190*/ 	.word	0x000000ff
        /*0194*/ 	.word	0x00000040
        /*0198*/ 	.short	0x0100
        /*019a*/ 	.byte	0x07
	.zero		1


	//   ....[9]....
        /*019c*/ 	.word	0x000007a0
        /*01a0*/ 	.word	0x000000ff
        /*01a4*/ 	.word	0x00000060
        /*01a8*/ 	.short	0x0100
        /*01aa*/ 	.byte	0x07
	.zero		1


	//   ....[10]....
        /*01ac*/ 	.word	0x000007b0
        /*01b0*/ 	.word	0x000000ff
        /*01b4*/ 	.word	0x00000048
        /*01b8*/ 	.short	0x0100
        /*01ba*/ 	.byte	0x07
	.zero		1


	//   ....[11]....
        /*01bc*/ 	.word	0x000007c0
        /*01c0*/ 	.word	0x000000ff
        /*01c4*/ 	.word	0x00000068
        /*01c8*/ 	.short	0x0100
        /*01ca*/ 	.byte	0x07
	.zero		1


	//   ....[12]....
        /*01cc*/ 	.word	0x000007d0
        /*01d0*/ 	.word	0x000000ff
        /*01d4*/ 	.word	0x00000050
        /*01d8*/ 	.short	0x0100
        /*01da*/ 	.byte	0x07
	.zero		1


	//   ....[13]....
        /*01dc*/ 	.word	0x000007e0
        /*01e0*/ 	.word	0x000000ff
        /*01e4*/ 	.word	0x00000070
        /*01e8*/ 	.short	0x0100
        /*01ea*/ 	.byte	0x07
	.zero		1


	//   ....[14]....
        /*01ec*/ 	.word	0x000007f0
        /*01f0*/ 	.word	0x000000ff
        /*01f4*/ 	.word	0x00000058
        /*01f8*/ 	.short	0x0100
        /*01fa*/ 	.byte	0x07
	.zero		1


	//   ....[15]....
        /*01fc*/ 	.word	0x00000800
        /*0200*/ 	.word	0x000000ff
        /*0204*/ 	.word	0x00000078
        /*0208*/ 	.short	0x0100
        /*020a*/ 	.byte	0x07
	.zero		1


	//   ....[16]....
        /*020c*/ 	.word	0x000008f0
        /*0210*/ 	.word	0x000000ff
        /*0214*/ 	.word	0x00000080
        /*0218*/ 	.short	0x0100
        /*021a*/ 	.byte	0x06
	.zero		1


	//   ....[17]....
        /*021c*/ 	.word	0x00000900
        /*0220*/ 	.word	0x000000ff
        /*0224*/ 	.word	0x00000088
        /*0228*/ 	.short	0x0100
        /*022a*/ 	.byte	0x06
	.zero		1


	//   ....[18]....
        /*022c*/ 	.word	0x00000a40
        /*0230*/ 	.word	0x000000ff
        /*0234*/ 	.word	0x00000090
        /*0238*/ 	.short	0x0100
        /*023a*/ 	.byte	0x06
	.zero		1


	//   ....[19]....
        /*023c*/ 	.word	0x00000a50
        /*0240*/ 	.word	0x000000ff
        /*0244*/ 	.word	0x00000098
        /*0248*/ 	.short	0x0100
        /*024a*/ 	.byte	0x06
	.zero		1


	//   ....[20]....
        /*024c*/ 	.word	0x00000b80
        /*0250*/ 	.word	0x000000ff
        /*0254*/ 	.word	0x000000a0
        /*0258*/ 	.short	0x0100
        /*025a*/ 	.byte	0x07
	.zero		1


	//   ....[21]....
        /*025c*/ 	.word	0x00000b90
        /*0260*/ 	.word	0x000000ff
        /*0264*/ 	.word	0x000000b0
        /*0268*/ 	.short	0x0100
        /*026a*/ 	.byte	0x07
	.zero		1


	//   ....[22]....
        /*026c*/ 	.word	0x00000ba0
        /*0270*/ 	.word	0x000000ff
        /*0274*/ 	.word	0x000000a8
        /*0278*/ 	.short	0x0100
        /*027a*/ 	.byte	0x07
	.zero		1


	//   ....[23]....
        /*027c*/ 	.word	0x00000bb0
        /*0280*/ 	.word	0x000000ff
        /*0284*/ 	.word	0x000000b8
        /*0288*/ 	.short	0x0100
        /*028a*/ 	.byte	0x07
	.zero		1


	//   ....[24]....
        /*028c*/ 	.word	0x000019a0
        /*0290*/ 	.word	0x000000ff
        /*0294*/ 	.word	0x00000020
        /*0298*/ 	.short	0x010a
        /*029a*/ 	.byte	0x04
	.zero		1


	//   ....[25]....
        /*029c*/ 	.word	0x00001d40
        /*02a0*/ 	.word	0x000000ff
        /*02a4*/ 	.word	0x00000020
        /*02a8*/ 	.short	0x010a
        /*02aa*/ 	.byte	0x35
	.zero		1


	//   ....[26]....
        /*02ac*/ 	.word	0x00001ef0
        /*02b0*/ 	.word	0x000000ff
        /*02b4*/ 	.word	0x00000020
        /*02b8*/ 	.short	0x010a
        /*02ba*/ 	.byte	0x08
	.zero		1


	//   ....[27]....
        /*02bc*/ 	.word	0x00002380
        /*02c0*/ 	.word	0x000000ff
        /*02c4*/ 	.word	0x00000088
        /*02c8*/ 	.short	0x0101
        /*02ca*/ 	.byte	0x3c
	.zero		1


	//   ....[28]....
        /*02cc*/ 	.word	0x000023a0
        /*02d0*/ 	.word	0x000000ff
        /*02d4*/ 	.word	0x00000020
        /*02d8*/ 	.short	0x010a
        /*02da*/ 	.byte	0x04
	.zero		1


	//   ....[29]....
        /*02dc*/ 	.word	0x00002580
        /*02e0*/ 	.word	0x000000ff
        /*02e4*/ 	.word	0x00000020
        /*02e8*/ 	.short	0x010a
        /*02ea*/ 	.byte	0x35
	.zero		1


	//   ....[30]....
        /*02ec*/ 	.word	0x00002740
        /*02f0*/ 	.word	0x000000ff
        /*02f4*/ 	.word	0x00000020
        /*02f8*/ 	.short	0x010a
        /*02fa*/ 	.byte	0x08
	.zero		1


	//   ....[31]....
        /*02fc*/ 	.word	0x00002bb0
        /*0300*/ 	.word	0x000000ff
        /*0304*/ 	.word	0x00000090
        /*0308*/ 	.short	0x010a
        /*030a*/ 	.byte	0x3c
	.zero		1


	//   ....[32]....
        /*030c*/ 	.word	0x00002c70
        /*0310*/ 	.word	0x000000ff
        /*0314*/ 	.word	0x00000000
        /*0318*/ 	.short	0x0101
        /*031a*/ 	.byte	0x04
	.zero		1


	//   ....[33]....
        /*031c*/ 	.word	0x00003150
        /*0320*/ 	.word	0x000000ff
        /*0324*/ 	.word	0x00000000
        /*0328*/ 	.short	0x010a
        /*032a*/ 	.byte	0x04
	.zero		1


	//   ....[34]....
        /*032c*/ 	.word	0x000031e0
        /*0330*/ 	.word	0x000000ff
        /*0334*/ 	.word	0x00000000
        /*0338*/ 	.short	0x010a
        /*033a*/ 	.byte	0x04
	.zero		1


	//   ....[35]....
        /*033c*/ 	.word	0x00003270
        /*0340*/ 	.word	0x000000ff
        /*0344*/ 	.word	0x00000000
        /*0348*/ 	.short	0x010a
        /*034a*/ 	.byte	0x04
	.zero		1


	//   ....[36]....
        /*034c*/ 	.word	0x00003310
        /*0350*/ 	.word	0x00000000
        /*0354*/ 	.word	0x00000000
        /*0358*/ 	.short	0x010a
        /*035a*/ 	.byte	0xff
	.zero		1


	//   ....[37]....
        /*035c*/ 	.word	0x00003440
        /*0360*/ 	.word	0x000000ff
        /*0364*/ 	.word	0x00000098
        /*0368*/ 	.short	0x010a
        /*036a*/ 	.byte	0x31
	.zero		1


	//   ....[38]....
        /*036c*/ 	.word	0x000034e0
        /*0370*/ 	.word	0x000000ff
        /*0374*/ 	.word	0x00000090
        /*0378*/ 	.short	0x010a
        /*037a*/ 	.byte	0x31
	.zero		1


	//   ....[39]....
        /*037c*/ 	.word	0x00003580
        /*0380*/ 	.word	0x000000ff
        /*0384*/ 	.word	0x00000000
        /*0388*/ 	.short	0x0101
        /*038a*/ 	.byte	0x06
	.zero		1


	//   ....[40]....
        /*038c*/ 	.word	0x000035c0
        /*0390*/ 	.word	0x000000ff
        /*0394*/ 	.word	0x00000098
        /*0398*/ 	.short	0x0106
        /*039a*/ 	.byte	0x31
	.zero		1


	//   ....[41]....
        /*039c*/ 	.word	0x00003600
        /*03a0*/ 	.word	0x00000000
        /*03a4*/ 	.word	0x00000098
        /*03a8*/ 	.short	0x010a
        /*03aa*/ 	.byte	0xff
	.zero		1


	//   ....[42]....
        /*03ac*/ 	.word	0x00003bf0
        /*03b0*/ 	.word	0x000000ff
        /*03b4*/ 	.word	0x00000090
        /*03b8*/ 	.short	0x010a
        /*03ba*/ 	.byte	0x07
	.zero		1


	//   ....[43]....
        /*03bc*/ 	.word	0x00003ca0
        /*03c0*/ 	.word	0x000000ff
        /*03c4*/ 	.word	0x00000000
        /*03c8*/ 	.short	0x0101
        /*03ca*/ 	.byte	0x05
	.zero		1


	//   ....[44]....
        /*03cc*/ 	.word	0x00003cb0
        /*03d0*/ 	.word	0x000000ff
        /*03d4*/ 	.word	0x000000b0
        /*03d8*/ 	.short	0x010a
        /*03da*/ 	.byte	0x09
	.zero		1


	//   ....[45]....
        /*03dc*/ 	.word	0x00003d40
        /*03e0*/ 	.word	0x000000ff
        /*03e4*/ 	.word	0x00000000
        /*03e8*/ 	.short	0x010a
        /*03ea*/ 	.byte	0x04
	.zero		1


	//   ....[46]....
        /*03ec*/ 	.word	0x00003de0
        /*03f0*/ 	.word	0x000000ff
        /*03f4*/ 	.word	0x00000000
        /*03f8*/ 	.short	0x010a
        /*03fa*/ 	.byte	0x08
	.zero		1


	//   ....[47]....
        /*03fc*/ 	.word	0x00003f10
        /*0400*/ 	.word	0x000000ff
        /*0404*/ 	.word	0x00000000
        /*0408*/ 	.short	0x010a
        /*040a*/ 	.byte	0x04
	.zero		1


	//   ....[48]....
        /*040c*/ 	.word	0x00004360
        /*0410*/ 	.word	0x000000ff
        /*0414*/ 	.word	0x00000000
        /*0418*/ 	.short	0x010a
        /*041a*/ 	.byte	0x05
	.zero		1


	//   ....[49]....
        /*041c*/ 	.word	0x000043f0
        /*0420*/ 	.word	0x000000ff
        /*0424*/ 	.word	0x00000000
        /*0428*/ 	.short	0x010a
        /*042a*/ 	.byte	0x06
	.zero		1


	//   ....[50]....
        /*042c*/ 	.word	0x00004980
        /*0430*/ 	.word	0x000000ff
        /*0434*/ 	.word	0x00000090
        /*0438*/ 	.short	0x010a
        /*043a*/ 	.byte	0x11
	.zero		1


	//   ....[51]....
        /*043c*/ 	.word	0x00004e00
        /*0440*/ 	.word	0x000000ff
        /*0444*/ 	.word	0x00000000
        /*0448*/ 	.short	0x0101
        /*044a*/ 	.byte	0x10
	.zero		1


	//   ....[52]....
        /*044c*/ 	.word	0x00005130
        /*0450*/ 	.word	0x000000ff
        /*0454*/ 	.word	0x00000088
        /*0458*/ 	.short	0x010a
        /*045a*/ 	.byte	0x11
	.zero		1


	//   ....[53]....
        /*045c*/ 	.word	0x00005460
        /*0460*/ 	.word	0x000000ff
        /*0464*/ 	.word	0x00000060
        /*0468*/ 	.short	0x010a
        /*046a*/ 	.byte	0x11
	.zero		1


	//   ....[54]....
        /*046c*/ 	.word	0x000055e0
        /*0470*/ 	.word	0x000000ff
        /*0474*/ 	.word	0x00000040
        /*0478*/ 	.short	0x010b
        /*047a*/ 	.byte	0x11
	.zero		1


	//   ....[55]....
        /*047c*/ 	.word	0x000055f0
        /*0480*/ 	.word	0x000000ff
        /*0484*/ 	.word	0x00000000
        /*0488*/ 	.short	0x0101
        /*048a*/ 	.byte	0x18
	.zero		1


	//   ....[56]....
        /*048c*/ 	.word	0x00005610
        /*0490*/ 	.word	0x000000ff
        /*0494*/ 	.word	0x00000068
        /*0498*/ 	.short	0x010a
        /*049a*/ 	.byte	0x11
	.zero		1


	//   ....[57]....
        /*049c*/ 	.word	0x00005750
        /*04a0*/ 	.word	0x000000ff
        /*04a4*/ 	.word	0x00000048
        /*04a8*/ 	.short	0x010b
        /*04aa*/ 	.byte	0x11
	.zero		1


	//   ....[58]....
        /*04ac*/ 	.word	0x00005760
        /*04b0*/ 	.word	0x000000ff
        /*04b4*/ 	.word	0x00000000
        /*04b8*/ 	.short	0x0101
        /*04ba*/ 	.byte	0x17
	.zero		1


	//   ....[59]....
        /*04bc*/ 	.word	0x00005770
        /*04c0*/ 	.word	0x000000ff
        /*04c4*/ 	.word	0x00000070
        /*04c8*/ 	.short	0x010a
        /*04ca*/ 	.byte	0x11
	.zero		1


	//   ....[60]....
        /*04cc*/ 	.word	0x000058f0
        /*04d0*/ 	.word	0x000000ff
        /*04d4*/ 	.word	0x00000050
        /*04d8*/ 	.short	0x010b
        /*04da*/ 	.byte	0x11
	.zero		1


	//   ....[61]....
        /*04dc*/ 	.word	0x00005960
        /*04e0*/ 	.word	0x000000ff
        /*04e4*/ 	.word	0x00000000
        /*04e8*/ 	.short	0x0101
        /*04ea*/ 	.byte	0x31
	.zero		1


	//   ....[62]....
        /*04ec*/ 	.word	0x00005990
        /*04f0*/ 	.word	0x000000ff
        /*04f4*/ 	.word	0x00000078
        /*04f8*/ 	.short	0x010a
        /*04fa*/ 	.byte	0x11
	.zero		1


	//   ....[63]....
        /*04fc*/ 	.word	0x00005b40
        /*0500*/ 	.word	0x000000ff
        /*0504*/ 	.word	0x00000058
        /*0508*/ 	.short	0x010b
        /*050a*/ 	.byte	0x11
	.zero		1


	//   ....[64]....
        /*050c*/ 	.word	0x00005b60
        /*0510*/ 	.word	0x000000ff
        /*0514*/ 	.word	0x00000000
        /*0518*/ 	.short	0x0101
        /*051a*/ 	.byte	0x16
	.zero		1


	//   ....[65]....
        /*051c*/ 	.word	0x00005b90
        /*0520*/ 	.word	0x000000ff
        /*0524*/ 	.word	0x00000060
        /*0528*/ 	.short	0x010a
        /*052a*/ 	.byte	0x11
	.zero		1


	//   ....[66]....
        /*052c*/ 	.word	0x00005bb0
        /*0530*/ 	.word	0x000000ff
        /*0534*/ 	.word	0x00000068
        /*0538*/ 	.short	0x010a
        /*053a*/ 	.byte	0x11
	.zero		1


	//   ....[67]....
        /*053c*/ 	.word	0x00005bd0
        /*0540*/ 	.word	0x000000ff
        /*0544*/ 	.word	0x00000070
        /*0548*/ 	.short	0x010a
        /*054a*/ 	.byte	0x11
	.zero		1


	//   ....[68]....
        /*054c*/ 	.word	0x00005c10
        /*0550*/ 	.word	0x00000000
        /*0554*/ 	.word	0x00000078
        /*0558*/ 	.short	0x010a
        /*055a*/ 	.byte	0xff
	.zero		1


	//   ....[69]....
        /*055c*/ 	.word	0x00005fe0
        /*0560*/ 	.word	0x000000ff
        /*0564*/ 	.word	0x00000090
        /*0568*/ 	.short	0x010a
        /*056a*/ 	.byte	0x33
	.zero		1


	//   ....[70]....
        /*056c*/ 	.word	0x000060d0
        /*0570*/ 	.word	0x000000ff
        /*0574*/ 	.word	0x00000000
        /*0578*/ 	.short	0x0101
        /*057a*/ 	.byte	0x04
	.zero		1


	//   ....[71]....
        /*057c*/ 	.word	0x00007120
        /*0580*/ 	.word	0x000000ff
        /*0584*/ 	.word	0x00000040
        /*0588*/ 	.short	0x010a
        /*058a*/ 	.byte	0x33
	.zero		1


	//   ....[72]....
        /*058c*/ 	.word	0x00007160
        /*0590*/ 	.word	0x00000062
        /*0594*/ 	.word	0x000000a0
        /*0598*/ 	.short	0x010a
        /*059a*/ 	.byte	0xff
	.zero		1


	//   ....[73]....
        /*059c*/ 	.word	0x00007280
        /*05a0*/ 	.word	0x000000ff
        /*05a4*/ 	.word	0x00000040
        /*05a8*/ 	.short	0x010a
        /*05aa*/ 	.byte	0x33
	.zero		1


	//   ....[74]....
        /*05ac*/ 	.word	0x00007380
        /*05b0*/ 	.word	0x00000062
        /*05b4*/ 	.word	0x000000a0
        /*05b8*/ 	.short	0x010a
        /*05ba*/ 	.byte	0xff
	.zero		1


	//   ....[75]....
        /*05bc*/ 	.word	0x00007b80
        /*05c0*/ 	.word	0x00000000
        /*05c4*/ 	.word	0x00000000
        /*05c8*/ 	.short	0x0101
        /*05ca*/ 	.byte	0xff
	.zero		1


	//   ....[76]....
        /*05cc*/ 	.word	0x00007b90
        /*05d0*/ 	.word	0x00000003
        /*05d4*/ 	.word	0x00000040
        /*05d8*/ 	.short	0x010a
        /*05da*/ 	.byte	0xff
	.zero		1


	//   ....[77]....
        /*05dc*/ 	.word	0x00007c60
        /*05e0*/ 	.word	0x00000003
        /*05e4*/ 	.word	0x00000040
        /*05e8*/ 	.short	0x010a
        /*05ea*/ 	.byte	0xff
	.zero		1


	//   ....[78]....
        /*05ec*/ 	.word	0x000084c0
        /*05f0*/ 	.word	0x00000032
        /*05f4*/ 	.word	0x00000000
        /*05f8*/ 	.short	0x0101
        /*05fa*/ 	.byte	0xff
	.zero		1


	//   ....[79]....
        /*05fc*/ 	.word	0x000084e0
        /*0600*/ 	.word	0x00000069
        /*0604*/ 	.word	0x00000040
        /*0608*/ 	.short	0x010a
        /*060a*/ 	.byte	0xff
	.zero		1


	//   ....[80]....
        /*060c*/ 	.word	0x000085a0
        /*0610*/ 	.word	0x00000069
        /*0614*/ 	.word	0x00000040
        /*0618*/ 	.short	0x010a
        /*061a*/ 	.byte	0xff
	.zero		1


	//   ....[81]....
        /*061c*/ 	.word	0x00008df0
        /*0620*/ 	.word	0x0000006a
        /*0624*/ 	.word	0x00000000
        /*0628*/ 	.short	0x0101
        /*062a*/ 	.byte	0xff
	.zero		1


	//   ....[82]....
        /*062c*/ 	.word	0x00008e10
        /*0630*/ 	.word	0x0000006c
        /*0634*/ 	.word	0x00000040
        /*0638*/ 	.short	0x010a
        /*063a*/ 	.byte	0xff
	.zero		1


	//   ....[83]....
        /*063c*/ 	.word	0x00008ed0
        /*0640*/ 	.word	0x0000006c
        /*0644*/ 	.word	0x00000040
        /*0648*/ 	.short	0x010a
        /*064a*/ 	.byte	0xff
	.zero		1


	//   ....[84]....
        /*064c*/ 	.word	0x000094a0
        /*0650*/ 	.word	0x000000ff
        /*0654*/ 	.word	0x00000000
        /*0658*/ 	.short	0x0101
        /*065a*/ 	.byte	0x04
	.zero		1


	//   ....[85]....
        /*065c*/ 	.word	0x00009780
        /*0660*/ 	.word	0x00000002
        /*0664*/ 	.word	0x00000000
        /*0668*/ 	.short	0x0101
        /*066a*/ 	.byte	0xff
	.zero		1


	//   ....[86]....
        /*066c*/ 	.word	0x000099c0
        /*0670*/ 	.word	0x000000ff
        /*0674*/ 	.word	0x00000000
        /*0678*/ 	.short	0x0101
        /*067a*/ 	.byte	0x04
	.zero		1


	//   ....[87]....
        /*067c*/ 	.word	0x000099f0
        /*0680*/ 	.word	0x00000003
        /*0684*/ 	.word	0x00000020
        /*0688*/ 	.short	0x010a
        /*068a*/ 	.byte	0xff
	.zero		1


	//   ....[88]....
        /*068c*/ 	.word	0x00009a50
        /*0690*/ 	.word	0x00000004
        /*0694*/ 	.word	0x00000020
        /*0698*/ 	.short	0x010a
        /*069a*/ 	.byte	0xff
	.zero		1


	//   ....[89]....
        /*069c*/ 	.word	0x00009ab0
        /*06a0*/ 	.word	0x00000002
        /*06a4*/ 	.word	0x00000090
        /*06a8*/ 	.short	0x010a
        /*06aa*/ 	.byte	0xff
	.zero		1


	//   ....[90]....
        /*06ac*/ 	.word	0x00009b10
        /*06b0*/ 	.word	0x00000000
        /*06b4*/ 	.word	0x00000000
        /*06b8*/ 	.short	0x010a
        /*06ba*/ 	.byte	0xff
	.zero		1


	//   ....[91]....
        /*06bc*/ 	.word	0x00009b70
        /*06c0*/ 	.word	0x00000000
        /*06c4*/ 	.word	0x00000000
        /*06c8*/ 	.short	0x010a
        /*06ca*/ 	.byte	0xff
	.zero		1


	//   ....[92]....
        /*06cc*/ 	.word	0x00009bd0
        /*06d0*/ 	.word	0x00000000
        /*06d4*/ 	.word	0x00000000
        /*06d8*/ 	.short	0x010a
        /*06da*/ 	.byte	0xff
	.zero		1


	//   ....[93]....
        /*06dc*/ 	.word	0x00009c30
        /*06e0*/ 	.word	0x00000004
        /*06e4*/ 	.word	0x00000098
        /*06e8*/ 	.short	0x010a
        /*06ea*/ 	.byte	0xff
	.zero		1


	//   ....[94]....
        /*06ec*/ 	.word	0x00009c90
        /*06f0*/ 	.word	0x00000004
        /*06f4*/ 	.word	0x00000090
        /*06f8*/ 	.short	0x010a
        /*06fa*/ 	.byte	0xff
	.zero		1


	//   ....[95]....
        /*06fc*/ 	.word	0x00009cf0
        /*0700*/ 	.word	0x00000000
        /*0704*/ 	.word	0x00000090
        /*0708*/ 	.short	0x010a
        /*070a*/ 	.byte	0xff
	.zero		1


	//   ....[96]....
        /*070c*/ 	.word	0x00009d50
        /*0710*/ 	.word	0x00000005
        /*0714*/ 	.word	0x000000b0
        /*0718*/ 	.short	0x010a
        /*071a*/ 	.byte	0xff
	.zero		1


	//   ....[97]....
        /*071c*/ 	.word	0x00009db0
        /*0720*/ 	.word	0x00000000
        /*0724*/ 	.word	0x00000000
        /*0728*/ 	.short	0x010a
        /*072a*/ 	.byte	0xff
	.zero		1


	//   ....[98]....
        /*072c*/ 	.word	0x00009e10
        /*0730*/ 	.word	0x00000000
        /*0734*/ 	.word	0x00000000
        /*0738*/ 	.short	0x010a
        /*073a*/ 	.byte	0xff
	.zero		1


	//   ....[99]....
        /*073c*/ 	.word	0x00009e70
        /*0740*/ 	.word	0x00000000
        /*0744*/ 	.word	0x00000000
        /*0748*/ 	.short	0x010a
        /*074a*/ 	.byte	0xff
	.zero		1


	//   ....[100]....
        /*074c*/ 	.word	0x00009ed0
        /*0750*/ 	.word	0x00000003
        /*0754*/ 	.word	0x00000090
        /*0758*/ 	.short	0x010a
        /*075a*/ 	.byte	0xff
	.zero		1


	//   ....[101]....
        /*075c*/ 	.word	0x00009f30
        /*0760*/ 	.word	0x00000000
        /*0764*/ 	.word	0x00000088
        /*0768*/ 	.short	0x010a
        /*076a*/ 	.byte	0xff
	.zero		1


	//   ....[102]....
        /*076c*/ 	.word	0x00009f90
        /*0770*/ 	.word	0x00000003
        /*0774*/ 	.word	0x00000060
        /*0778*/ 	.short	0x010a
        /*077a*/ 	.byte	0xff
	.zero		1


	//   ....[103]....
        /*077c*/ 	.word	0x00009ff0
        /*0780*/ 	.word	0x00000003
        /*0784*/ 	.word	0x00000068
        /*0788*/ 	.short	0x010a
        /*078a*/ 	.byte	0xff
	.zero		1


	//   ....[104]....
        /*078c*/ 	.word	0x0000a050
        /*0790*/ 	.word	0x00000003
        /*0794*/ 	.word	0x00000070
        /*0798*/ 	.short	0x010a
        /*079a*/ 	.byte	0xff
	.zero		1


	//   ....[105]....
        /*079c*/ 	.word	0x0000a0b0
        /*07a0*/ 	.word	0x00000003
        /*07a4*/ 	.word	0x00000078
        /*07a8*/ 	.short	0x010a
        /*07aa*/ 	.byte	0xff
	.zero		1


	//   ....[106]....
        /*07ac*/ 	.word	0x0000a110
        /*07b0*/ 	.word	0x00000000
        /*07b4*/ 	.word	0x00000060
        /*07b8*/ 	.short	0x010a
        /*07ba*/ 	.byte	0xff
	.zero		1


	//   ....[107]....
        /*07bc*/ 	.word	0x0000a170
        /*07c0*/ 	.word	0x00000000
        /*07c4*/ 	.word	0x00000068
        /*07c8*/ 	.short	0x010a
        /*07ca*/ 	.byte	0xff
	.zero		1


	//   ....[108]....
        /*07cc*/ 	.word	0x0000a1d0
        /*07d0*/ 	.word	0x00000000
        /*07d4*/ 	.word	0x00000070
        /*07d8*/ 	.short	0x010a
        /*07da*/ 	.byte	0xff
	.zero		1


	//   ....[109]....
        /*07dc*/ 	.word	0x0000a230
        /*07e0*/ 	.word	0x00000000
        /*07e4*/ 	.word	0x00000090
        /*07e8*/ 	.short	0x010a
        /*07ea*/ 	.byte	0xff
	.zero		1


	//   ....[110]....
        /*07ec*/ 	.word	0x0000a290
        /*07f0*/ 	.word	0x00000000
        /*07f4*/ 	.word	0x00000040
        /*07f8*/ 	.short	0x010a
        /*07fa*/ 	.byte	0xff
	.zero		1


	//   ....[111]....
        /*07fc*/ 	.word	0x0000a2e0
        /*0800*/ 	.word	0x00000062
        /*0804*/ 	.word	0x000000a0
        /*0808*/ 	.short	0x010a
        /*080a*/ 	.byte	0xff
	.zero		1


	//   ....[112]....
        /*080c*/ 	.word	0x0000a330
        /*0810*/ 	.word	0x00000003
        /*0814*/ 	.word	0x00000040
        /*0818*/ 	.short	0x010a
        /*081a*/ 	.byte	0xff
	.zero		1


	//   ....[113]....
        /*081c*/ 	.word	0x0000a380
        /*0820*/ 	.word	0x00000069
        /*0824*/ 	.word	0x00000040
        /*0828*/ 	.short	0x010a
        /*082a*/ 	.byte	0xff
	.zero		1


	//   ....[114]....
        /*082c*/ 	.word	0x0000a3d0
        /*0830*/ 	.word	0x0000006c
        /*0834*/ 	.word	0x00000040
        /*0838*/ 	.short	0x010a
        /*083a*/ 	.byte	0xff
	.zero		1


	//----- nvinfo : EIATTR_NUM_MBARRIERS
	.align		4
.L_47:
        /*083c*/ 	.byte	0x03, 0x38
        /*083e*/ 	.short	0x0018


	//----- nvinfo : EIATTR_EXIT_INSTR_OFFSETS
	.align		4
        /*0840*/ 	.byte	0x04, 0x1c
        /*0842*/ 	.short	(.L_49 - .L_48)


	//   ....[0]....
.L_48:
        /*0844*/ 	.word	0x00003340


	//   ....[1]....
        /*0848*/ 	.word	0x000035d0


	//   ....[2]....
        /*084c*/ 	.word	0x00003630


	//   ....[3]....
        /*0850*/ 	.word	0x00004660


	//   ....[4]....
        /*0854*/ 	.word	0x00005c40


	//   ....[5]....
        /*0858*/ 	.word	0x00005c80


	//   ....[6]....
        /*085c*/ 	.word	0x000098b0


	//   ....[7]....
        /*0860*/ 	.word	0x00009930


	//   ....[8]....
        /*0864*/ 	.word	0x00009960


	//   ....[9]....
        /*0868*/ 	.word	0x000099d0


	//----- nvinfo : EIATTR_MAX_THREADS
	.align		4
.L_49:
        /*086c*/ 	.byte	0x04, 0x05
        /*086e*/ 	.short	(.L_51 - .L_50)
.L_50:
        /*0870*/ 	.word	0x00000100
        /*0874*/ 	.word	0x00000001
        /*0878*/ 	.word	0x00000001


	//----- nvinfo : EIATTR_CRS_STACK_SIZE
	.align		4
.L_51:
        /*087c*/ 	.byte	0x04, 0x1e
        /*087e*/ 	.short	(.L_53 - .L_52)
.L_52:
        /*0880*/ 	.word	0x00000000


	//----- nvinfo : EIATTR_CBANK_PARAM_SIZE
	.align		4
.L_53:
        /*0884*/ 	.byte	0x03, 0x19
        /*0886*/ 	.short	0x0900


	//----- nvinfo : EIATTR_PARAM_CBANK
	.align		4
        /*0888*/ 	.byte	0x04, 0x0a
        /*088a*/ 	.short	(.L_55 - .L_54)
	.align		4
.L_54:
        /*088c*/ 	.word	index@(.nv.constant0._ZN7cutlass13device_kernelINS_4conv6kernel13ConvUniversalINS1_16ConvProblemShapeILNS1_8OperatorE2ELi3EEENS1_10collective14CollectiveConvINS1_47MainloopSm100TmaUmmaWarpSpecializedImplicitGemmILS5_2ELi4ELi3ELi1ELi2EN4cute5tupleIJNSA_1CILi2EEENSC_ILi1EEESE_EEEEENSB_IJNSC_ILi64EEENSB_IJNSC_ILi128EEEEEENSB_IJSH_EEEEEENS_10tfloat32_tESM_NSA_8TiledMMAINSA_8MMA_AtomIJNSA_17SM100_MMA_TF32_SSISM_SM_fLi64ELi128ELNSA_4UMMA5MajorE1ELSR_1ELNSQ_7ScaleInE0ELSS_0EEEEEENSA_6LayoutINSB_IJSE_SE_SE_EEENSB_IJNSC_ILi0EEESX_SX_EEEEENSB_IJNSA_10UnderscoreES10_S10_EEEEENS7_6detail27Sm100ImplicitGemmTileTraitsINSA_13SM90_TMA_LOADENSA_14ComposedLayoutINSA_7SwizzleILi2ELi5ELi2EEENSA_18smem_ptr_flag_bitsILi32EEENSV_INSB_IJNSC_ILi32EEENSC_ILi4EEEEEENSB_IJSE_S1B_EEEEEEEvEENS14_INSA_30SM90_TMA_LOAD_IM2COL_MULTICASTES1G_vEEEENS_8epilogue10collective18CollectiveEpilogueINS1L_23Sm100TmaWarpSpecializedILi4ELi2ELi16ELb1ELb0EEEJSL_NSB_IJNSV_ISH_SE_EENSV_IS1B_SE_EEEEESM_NSB_IJlNSB_IJSE_lllEEESX_EEESM_S1U_NS1L_6fusion15FusionCallbacksIS1P_NS1V_17LinearCombinationISM_fSM_fLNS_15FloatRoundStyleE2EEESL_S1S_JEEENSA_5SM1004TMEM4LOAD26SM100_TMEM_LOAD_16dp128b8xES15_NS16_INS17_ILi3ELi4ELi3EEES1A_NSV_INSB_IJNSC_ILi8EEES1B_EEENSB_IJS1B_SE_EEEEEEENSA_17SM75_U32x4_LDSM_NENSA_14SM90_TMA_STOREES2A_NSA_17SM90_U32x4_STSM_NENSA_39AutoVectorizingCopyWithAssumedAlignmentILi128EEEEEEvvEEEEvNT_6ParamsE)
        /*0890*/ 	.short	0x0380
        /*0892*/ 	.short	0x0900


	//----- nvinfo : EIATTR_SW_WAR
	.align		4
.L_55:
        /*0894*/ 	.byte	0x04, 0x36
        /*0896*/ 	.short	(.L_57 - .L_56)
.L_56:
        /*0898*/ 	.word	0x00000008
.L_57:


//--------------------- .nv.callgraph             --------------------------
	.section	.nv.callgraph,"",@"SHT_CUDA_CALLGRAPH"
	.align	4
	.sectionentsize	8
	.align		4
        /*0000*/ 	.word	0x00000000
	.align		4
        /*0004*/ 	.word	0xffffffff
	.align		4
        /*0008*/ 	.word	index@(_ZN7cutlass13device_kernelINS_4conv6kernel13ConvUniversalINS1_16ConvProblemShapeILNS1_8OperatorE2ELi3EEENS1_10collective14CollectiveConvINS1_47MainloopSm100TmaUmmaWarpSpecializedImplicitGemmILS5_2ELi4ELi3ELi1ELi2EN4cute5tupleIJNSA_1CILi2EEENSC_ILi1EEESE_EEEEENSB_IJNSC_ILi64EEENSB_IJNSC_ILi128EEEEEENSB_IJSH_EEEEEENS_10tfloat32_tESM_NSA_8TiledMMAINSA_8MMA_AtomIJNSA_17SM100_MMA_TF32_SSISM_SM_fLi64ELi128ELNSA_4UMMA5MajorE1ELSR_1ELNSQ_7ScaleInE0ELSS_0EEEEEENSA_6LayoutINSB_IJSE_SE_SE_EEENSB_IJNSC_ILi0EEESX_SX_EEEEENSB_IJNSA_10UnderscoreES10_S10_EEEEENS7_6detail27Sm100ImplicitGemmTileTraitsINSA_13SM90_TMA_LOADENSA_14ComposedLayoutINSA_7SwizzleILi2ELi5ELi2EEENSA_18smem_ptr_flag_bitsILi32EEENSV_INSB_IJNSC_ILi32EEENSC_ILi4EEEEEENSB_IJSE_S1B_EEEEEEEvEENS14_INSA_30SM90_TMA_LOAD_IM2COL_MULTICASTES1G_vEEEENS_8epilogue10collective18CollectiveEpilogueINS1L_23Sm100TmaWarpSpecializedILi4ELi2ELi16ELb1ELb0EEEJSL_NSB_IJNSV_ISH_SE_EENSV_IS1B_SE_EEEEESM_NSB_IJlNSB_IJSE_lllEEESX_EEESM_S1U_NS1L_6fusion15FusionCallbacksIS1P_NS1V_17LinearCombinationISM_fSM_fLNS_15FloatRoundStyleE2EEESL_S1S_JEEENSA_5SM1004TMEM4LOAD26SM100_TMEM_LOAD_16dp128b8xES15_NS16_INS17_ILi3ELi4ELi3EEES1A_NSV_INSB_IJNSC_ILi8EEES1B_EEENSB_IJS1B_SE_EEEEEEENSA_17SM75_U32x4_LDSM_NENSA_14SM90_TMA_STOREES2A_NSA_17SM90_U32x4_STSM_NENSA_39AutoVectorizingCopyWithAssumedAlignmentILi128EEEEEEvvEEEEvNT_6ParamsE)
	.align		4
        /*000c*/ 	.word	index@(__assertfail)
	.align		4
        /*0010*/ 	.word	0x00000000
	.align		4
        /*0014*/ 	.word	0xfffffffe
	.align		4
        /*0018*/ 	.word	0x00000000
	.align		4
        /*001c*/ 	.word	0xfffffffd
	.align		4
        /*0020*/ 	.word	0x00000000
	.align		4
        /*0024*/ 	.word	0xfffffffc


//--------------------- .nv.constant4             --------------------------
	.section	.nv.constant4,"a",@progbits
	.align	8
	.align		8
.nv.constant4:
        /*0000*/ 	.dword	__assertfail
	.align		8
        /*0008*/ 	.dword	__unnamed_1
	.align		8
        /*0010*/ 	.dword	__unnamed_2
	.align		8
        /*0018*/ 	.dword	_ZN39_INTERNAL_8dcf2645_4_k_cu_64196cd0_35004cuda3std3__45__cpo5beginE
	.align		8
        /*0020*/ 	.dword	_ZN39_INTERNAL_8dcf2645_4_k_cu_64196cd0_35004cuda3std3__45__cpo3endE
	.align		8
        /*0028*/ 	.dword	_ZN39_INTERNAL_8dcf2645_4_k_cu_64196cd0_35004cuda3std3__45__cpo6cbeginE
	.align		8
        /*0030*/ 	.dword	_ZN39_INTERNAL_8dcf2645_4_k_cu_64196cd0_35004cuda3std3__45__cpo4cendE
	.align		8
        /*0038*/ 	.dword	_ZN39_INTERNAL_8dcf2645_4_k_cu_64196cd0_35004cuda3std3__441_GLOBAL__N__8dcf2645_4_k_cu_64196cd0_35006ignoreE
	.align		8
        /*0040*/ 	.dword	_ZN39_INTERNAL_8dcf2645_4_k_cu_64196cd0_35004cuda3std3__419piecewise_constructE
	.align		8
        /*0048*/ 	.dword	_ZN39_INTERNAL_8dcf2645_4_k_cu_64196cd0_35004cuda3std3__48in_placeE
	.align		8
        /*0050*/ 	.dword	_ZN39_INTERNAL_8dcf2645_4_k_cu_64196cd0_35004cuda3std6ranges3__45__cpo4swapE
	.align		8
        /*0058*/ 	.dword	_ZN39_INTERNAL_8dcf2645_4_k_cu_64196cd0_35004cuda3std6ranges3__45__cpo9iter_moveE
	.align		8
        /*0060*/ 	.dword	_ZN39_INTERNAL_8dcf2645_4_k_cu_64196cd0_35004cute7productE
	.align		8
        /*0068*/ 	.dword	_ZN39_INTERNAL_8dcf2645_4_k_cu_64196cd0_35004cute1_E
	.align		8
        /*0070*/ 	.dword	$str$27
	.align		8
        /*0078*/ 	.dword	$str$28
	.align		8
        /*0080*/ 	.dword	$str$29
	.align		8
        /*0088*/ 	.dword	$str$30


//--------------------- .text._ZN7cutlass13device_kernelINS_4conv6kernel13ConvUniversalINS1_16ConvProblemShapeILNS1_8OperatorE2ELi3EEENS1_10collective14CollectiveConvINS1_47MainloopSm100TmaUmmaWarpSpecializedImplicitGemmILS5_2ELi4ELi3ELi1ELi2EN4cute5tupleIJNSA_1CILi2EEENSC_ILi1EEESE_EEEEENSB_IJNSC_ILi64EEENSB_IJNSC_ILi128EEEEEENSB_IJSH_EEEEEENS_10tfloat32_tESM_NSA_8TiledMMAINSA_8MMA_AtomIJNSA_17SM100_MMA_TF32_SSISM_SM_fLi64ELi128ELNSA_4UMMA5MajorE1ELSR_1ELNSQ_7ScaleInE0ELSS_0EEEEEENSA_6LayoutINSB_IJSE_SE_SE_EEENSB_IJNSC_ILi0EEESX_SX_EEEEENSB_IJNSA_10UnderscoreES10_S10_EEEEENS7_6detail27Sm100ImplicitGemmTileTraitsINSA_13SM90_TMA_LOADENSA_14ComposedLayoutINSA_7SwizzleILi2ELi5ELi2EEENSA_18smem_ptr_flag_bitsILi32EEENSV_INSB_IJNSC_ILi32EEENSC_ILi4EEEEEENSB_IJSE_S1B_EEEEEEEvEENS14_INSA_30SM90_TMA_LOAD_IM2COL_MULTICASTES1G_vEEEENS_8epilogue10collective18CollectiveEpilogueINS1L_23Sm100TmaWarpSpecializedILi4ELi2ELi16ELb1ELb0EEEJSL_NSB_IJNSV_ISH_SE_EENSV_IS1B_SE_EEEEESM_NSB_IJlNSB_IJSE_lllEEESX_EEESM_S1U_NS1L_6fusion15FusionCallbacksIS1P_NS1V_17LinearCombinationISM_fSM_fLNS_15FloatRoundStyleE2EEESL_S1S_JEEENSA_5SM1004TMEM4LOAD26SM100_TMEM_LOAD_16dp128b8xES15_NS16_INS17_ILi3ELi4ELi3EEES1A_NSV_INSB_IJNSC_ILi8EEES1B_EEENSB_IJS1B_SE_EEEEEEENSA_17SM75_U32x4_LDSM_NENSA_14SM90_TMA_STOREES2A_NSA_17SM90_U32x4_STSM_NENSA_39AutoVectorizingCopyWithAssumedAlignmentILi128EEEEEEvvEEEEvNT_6ParamsE --------------------------
	.section	.text._ZN7cutlass13device_kernelINS_4conv6kernel13ConvUniversalINS1_16ConvProblemShapeILNS1_8OperatorE2ELi3EEENS1_10collective14CollectiveConvINS1_47MainloopSm100TmaUmmaWarpSpecializedImplicitGemmILS5_2ELi4ELi3ELi1ELi2EN4cute5tupleIJNSA_1CILi2EEENSC_ILi1EEESE_EEEEENSB_IJNSC_ILi64EEENSB_IJNSC_ILi128EEEEEENSB_IJSH_EEEEEENS_10tfloat32_tESM_NSA_8TiledMMAINSA_8MMA_AtomIJNSA_17SM100_MMA_TF32_SSISM_SM_fLi64ELi128ELNSA_4UMMA5MajorE1ELSR_1ELNSQ_7ScaleInE0ELSS_0EEEEEENSA_6LayoutINSB_IJSE_SE_SE_EEENSB_IJNSC_ILi0EEESX_SX_EEEEENSB_IJNSA_10UnderscoreES10_S10_EEEEENS7_6detail27Sm100ImplicitGemmTileTraitsINSA_13SM90_TMA_LOADENSA_14ComposedLayoutINSA_7SwizzleILi2ELi5ELi2EEENSA_18smem_ptr_flag_bitsILi32EEENSV_INSB_IJNSC_ILi32EEENSC_ILi4EEEEEENSB_IJSE_S1B_EEEEEEEvEENS14_INSA_30SM90_TMA_LOAD_IM2COL_MULTICASTES1G_vEEEENS_8epilogue10collective18CollectiveEpilogueINS1L_23Sm100TmaWarpSpecializedILi4ELi2ELi16ELb1ELb0EEEJSL_NSB_IJNSV_ISH_SE_EENSV_IS1B_SE_EEEEESM_NSB_IJlNSB_IJSE_lllEEESX_EEESM_S1U_NS1L_6fusion15FusionCallbacksIS1P_NS1V_17LinearCombinationISM_fSM_fLNS_15FloatRoundStyleE2EEESL_S1S_JEEENSA_5SM1004TMEM4LOAD26SM100_TMEM_LOAD_16dp128b8xES15_NS16_INS17_ILi3ELi4ELi3EEES1A_NSV_INSB_IJNSC_ILi8EEES1B_EEENSB_IJS1B_SE_EEEEEEENSA_17SM75_U32x4_LDSM_NENSA_14SM90_TMA_STOREES2A_NSA_17SM90_U32x4_STSM_NENSA_39AutoVectorizingCopyWithAssumedAlignmentILi128EEEEEEvvEEEEvNT_6ParamsE,"ax",@progbits
	.align	128
.text._ZN7cutlass13device_kernelINS_4conv6kernel13ConvUniversalINS1_16ConvProblemShapeILNS1_8OperatorE2ELi3EEENS1_10collective14CollectiveConvINS1_47MainloopSm100TmaUmmaWarpSpecializedImplicitGemmILS5_2ELi4ELi3ELi1ELi2EN4cute5tupleIJNSA_1CILi2EEENSC_ILi1EEESE_EEEEENSB_IJNSC_ILi64EEENSB_IJNSC_ILi128EEEEEENSB_IJSH_EEEEEENS_10tfloat32_tESM_NSA_8TiledMMAINSA_8MMA_AtomIJNSA_17SM100_MMA_TF32_SSISM_SM_fLi64ELi128ELNSA_4UMMA5MajorE1ELSR_1ELNSQ_7ScaleInE0ELSS_0EEEEEENSA_6LayoutINSB_IJSE_SE_SE_EEENSB_IJNSC_ILi0EEESX_SX_EEEEENSB_IJNSA_10UnderscoreES10_S10_EEEEENS7_6detail27Sm100ImplicitGemmTileTraitsINSA_13SM90_TMA_LOADENSA_14ComposedLayoutINSA_7SwizzleILi2ELi5ELi2EEENSA_18smem_ptr_flag_bitsILi32EEENSV_INSB_IJNSC_ILi32EEENSC_ILi4EEEEEENSB_IJSE_S1B_EEEEEEEvEENS14_INSA_30SM90_TMA_LOAD_IM2COL_MULTICASTES1G_vEEEENS_8epilogue10collective18CollectiveEpilogueINS1L_23Sm100TmaWarpSpecializedILi4ELi2ELi16ELb1ELb0EEEJSL_NSB_IJNSV_ISH_SE_EENSV_IS1B_SE_EEEEESM_NSB_IJlNSB_IJSE_lllEEESX_EEESM_S1U_NS1L_6fusion15FusionCallbacksIS1P_NS1V_17LinearCombinationISM_fSM_fLNS_15FloatRoundStyleE2EEESL_S1S_JEEENSA_5SM1004TMEM4LOAD26SM100_TMEM_LOAD_16dp128b8xES15_NS16_INS17_ILi3ELi4ELi3EEES1A_NSV_INSB_IJNSC_ILi8EEES1B_EEENSB_IJS1B_SE_EEEEEEENSA_17SM75_U32x4_LDSM_NENSA_14SM90_TMA_STOREES2A_NSA_17SM90_U32x4_STSM_NENSA_39AutoVectorizingCopyWithAssumedAlignmentILi128EEEEEEvvEEEEvNT_6ParamsE:
        .type           _ZN7cutlass13device_kernelINS_4conv6kernel13ConvUniversalINS1_16ConvProblemShapeILNS1_8OperatorE2ELi3EEENS1_10collective14CollectiveConvINS1_47MainloopSm100TmaUmmaWarpSpecializedImplicitGemmILS5_2ELi4ELi3ELi1ELi2EN4cute5tupleIJNSA_1CILi2EEENSC_ILi1EEESE_EEEEENSB_IJNSC_ILi64EEENSB_IJNSC_ILi128EEEEEENSB_IJSH_EEEEEENS_10tfloat32_tESM_NSA_8TiledMMAINSA_8MMA_AtomIJNSA_17SM100_MMA_TF32_SSISM_SM_fLi64ELi128ELNSA_4UMMA5MajorE1ELSR_1ELNSQ_7ScaleInE0ELSS_0EEEEEENSA_6LayoutINSB_IJSE_SE_SE_EEENSB_IJNSC_ILi0EEESX_SX_EEEEENSB_IJNSA_10UnderscoreES10_S10_EEEEENS7_6detail27Sm100ImplicitGemmTileTraitsINSA_13SM90_TMA_LOADENSA_14ComposedLayoutINSA_7SwizzleILi2ELi5ELi2EEENSA_18smem_ptr_flag_bitsILi32EEENSV_INSB_IJNSC_ILi32EEENSC_ILi4EEEEEENSB_IJSE_S1B_EEEEEEEvEENS14_INSA_30SM90_TMA_LOAD_IM2COL_MULTICASTES1G_vEEEENS_8epilogue10collective18CollectiveEpilogueINS1L_23Sm100TmaWarpSpecializedILi4ELi2ELi16ELb1ELb0EEEJSL_NSB_IJNSV_ISH_SE_EENSV_IS1B_SE_EEEEESM_NSB_IJlNSB_IJSE_lllEEESX_EEESM_S1U_NS1L_6fusion15FusionCallbacksIS1P_NS1V_17LinearCombinationISM_fSM_fLNS_15FloatRoundStyleE2EEESL_S1S_JEEENSA_5SM1004TMEM4LOAD26SM100_TMEM_LOAD_16dp128b8xES15_NS16_INS17_ILi3ELi4ELi3EEES1A_NSV_INSB_IJNSC_ILi8EEES1B_EEENSB_IJS1B_SE_EEEEEEENSA_17SM75_U32x4_LDSM_NENSA_14SM90_TMA_STOREES2A_NSA_17SM90_U32x4_STSM_NENSA_39AutoVectorizingCopyWithAssumedAlignmentILi128EEEEEEvvEEEEvNT_6ParamsE,@function
        .size           _ZN7cutlass13device_kernelINS_4conv6kernel13ConvUniversalINS1_16ConvProblemShapeILNS1_8OperatorE2ELi3EEENS1_10collective14CollectiveConvINS1_47MainloopSm100TmaUmmaWarpSpecializedImplicitGemmILS5_2ELi4ELi3ELi1ELi2EN4cute5tupleIJNSA_1CILi2EEENSC_ILi1EEESE_EEEEENSB_IJNSC_ILi64EEENSB_IJNSC_ILi128EEEEEENSB_IJSH_EEEEEENS_10tfloat32_tESM_NSA_8TiledMMAINSA_8MMA_AtomIJNSA_17SM100_MMA_TF32_SSISM_SM_fLi64ELi128ELNSA_4UMMA5MajorE1ELSR_1ELNSQ_7ScaleInE0ELSS_0EEEEEENSA_6LayoutINSB_IJSE_SE_SE_EEENSB_IJNSC_ILi0EEESX_SX_EEEEENSB_IJNSA_10UnderscoreES10_S10_EEEEENS7_6detail27Sm100ImplicitGemmTileTraitsINSA_13SM90_TMA_LOADENSA_14ComposedLayoutINSA_7SwizzleILi2ELi5ELi2EEENSA_18smem_ptr_flag_bitsILi32EEENSV_INSB_IJNSC_ILi32EEENSC_ILi4EEEEEENSB_IJSE_S1B_EEEEEEEvEENS14_INSA_30SM90_TMA_LOAD_IM2COL_MULTICASTES1G_vEEEENS_8epilogue10collective18CollectiveEpilogueINS1L_23Sm100TmaWarpSpecializedILi4ELi2ELi16ELb1ELb0EEEJSL_NSB_IJNSV_ISH_SE_EENSV_IS1B_SE_EEEEESM_NSB_IJlNSB_IJSE_lllEEESX_EEESM_S1U_NS1L_6fusion15FusionCallbacksIS1P_NS1V_17LinearCombinationISM_fSM_fLNS_15FloatRoundStyleE2EEESL_S1S_JEEENSA_5SM1004TMEM4LOAD26SM100_TMEM_LOAD_16dp128b8xES15_NS16_INS17_ILi3ELi4ELi3EEES1A_NSV_INSB_IJNSC_ILi8EEES1B_EEENSB_IJS1B_SE_EEEEEEENSA_17SM75_U32x4_LDSM_NENSA_14SM90_TMA_STOREES2A_NSA_17SM90_U32x4_STSM_NENSA_39AutoVectorizingCopyWithAssumedAlignmentILi128EEEEEEvvEEEEvNT_6ParamsE,(.L_x_173 - _ZN7cutlass13device_kernelINS_4conv6kernel13ConvUniversalINS1_16ConvProblemShapeILNS1_8OperatorE2ELi3EEENS1_10collective14CollectiveConvINS1_47MainloopSm100TmaUmmaWarpSpecializedImplicitGemmILS5_2ELi4ELi3ELi1ELi2EN4cute5tupleIJNSA_1CILi2EEENSC_ILi1EEESE_EEEEENSB_IJNSC_ILi64EEENSB_IJNSC_ILi128EEEEEENSB_IJSH_EEEEEENS_10tfloat32_tESM_NSA_8TiledMMAINSA_8MMA_AtomIJNSA_17SM100_MMA_TF32_SSISM_SM_fLi64ELi128ELNSA_4UMMA5MajorE1ELSR_1ELNSQ_7ScaleInE0ELSS_0EEEEEENSA_6LayoutINSB_IJSE_SE_SE_EEENSB_IJNSC_ILi0EEESX_SX_EEEEENSB_IJNSA_10UnderscoreES10_S10_EEEEENS7_6detail27Sm100ImplicitGemmTileTraitsINSA_13SM90_TMA_LOADENSA_14ComposedLayoutINSA_7SwizzleILi2ELi5ELi2EEENSA_18smem_ptr_flag_bitsILi32EEENSV_INSB_IJNSC_ILi32EEENSC_ILi4EEEEEENSB_IJSE_S1B_EEEEEEEvEENS14_INSA_30SM90_TMA_LOAD_IM2COL_MULTICASTES1G_vEEEENS_8epilogue10collective18CollectiveEpilogueINS1L_23Sm100TmaWarpSpecializedILi4ELi2ELi16ELb1ELb0EEEJSL_NSB_IJNSV_ISH_SE_EENSV_IS1B_SE_EEEEESM_NSB_IJlNSB_IJSE_lllEEESX_EEESM_S1U_NS1L_6fusion15FusionCallbacksIS1P_NS1V_17LinearCombinationISM_fSM_fLNS_15FloatRoundStyleE2EEESL_S1S_JEEENSA_5SM1004TMEM4LOAD26SM100_TMEM_LOAD_16dp128b8xES15_NS16_INS17_ILi3ELi4ELi3EEES1A_NSV_INSB_IJNSC_ILi8EEES1B_EEENSB_IJS1B_SE_EEEEEEENSA_17SM75_U32x4_LDSM_NENSA_14SM90_TMA_STOREES2A_NSA_17SM90_U32x4_STSM_NENSA_39AutoVectorizingCopyWithAssumedAlignmentILi128EEEEEEvvEEEEvNT_6ParamsE)
        .other          _ZN7cutlass13device_kernelINS_4conv6kernel13ConvUniversalINS1_16ConvProblemShapeILNS1_8OperatorE2ELi3EEENS1_10collective14CollectiveConvINS1_47MainloopSm100TmaUmmaWarpSpecializedImplicitGemmILS5_2ELi4ELi3ELi1ELi2EN4cute5tupleIJNSA_1CILi2EEENSC_ILi1EEESE_EEEEENSB_IJNSC_ILi64EEENSB_IJNSC_ILi128EEEEEENSB_IJSH_EEEEEENS_10tfloat32_tESM_NSA_8TiledMMAINSA_8MMA_AtomIJNSA_17SM100_MMA_TF32_SSISM_SM_fLi64ELi128ELNSA_4UMMA5MajorE1ELSR_1ELNSQ_7ScaleInE0ELSS_0EEEEEENSA_6LayoutINSB_IJSE_SE_SE_EEENSB_IJNSC_ILi0EEESX_SX_EEEEENSB_IJNSA_10UnderscoreES10_S10_EEEEENS7_6detail27Sm100ImplicitGemmTileTraitsINSA_13SM90_TMA_LOADENSA_14ComposedLayoutINSA_7SwizzleILi2ELi5ELi2EEENSA_18smem_ptr_flag_bitsILi32EEENSV_INSB_IJNSC_ILi32EEENSC_ILi4EEEEEENSB_IJSE_S1B_EEEEEEEvEENS14_INSA_30SM90_TMA_LOAD_IM2COL_MULTICASTES1G_vEEEENS_8epilogue10collective18CollectiveEpilogueINS1L_23Sm100TmaWarpSpecializedILi4ELi2ELi16ELb1ELb0EEEJSL_NSB_IJNSV_ISH_SE_EENSV_IS1B_SE_EEEEESM_NSB_IJlNSB_IJSE_lllEEESX_EEESM_S1U_NS1L_6fusion15FusionCallbacksIS1P_NS1V_17LinearCombinationISM_fSM_fLNS_15FloatRoundStyleE2EEESL_S1S_JEEENSA_5SM1004TMEM4LOAD26SM100_TMEM_LOAD_16dp128b8xES15_NS16_INS17_ILi3ELi4ELi3EEES1A_NSV_INSB_IJNSC_ILi8EEES1B_EEENSB_IJS1B_SE_EEEEEEENSA_17SM75_U32x4_LDSM_NENSA_14SM90_TMA_STOREES2A_NSA_17SM90_U32x4_STSM_NENSA_39AutoVectorizingCopyWithAssumedAlignmentILi128EEEEEEvvEEEEvNT_6ParamsE,@"STO_CUDA_ENTRY STV_DEFAULT"
_ZN7cutlass13device_kernelINS_4conv6kernel13ConvUniversalINS1_16ConvProblemShapeILNS1_8OperatorE2ELi3EEENS1_10collective14CollectiveConvINS1_47MainloopSm100TmaUmmaWarpSpecializedImplicitGemmILS5_2ELi4ELi3ELi1ELi2EN4cute5tupleIJNSA_1CILi2EEENSC_ILi1EEESE_EEEEENSB_IJNSC_ILi64EEENSB_IJNSC_ILi128EEEEEENSB_IJSH_EEEEEENS_10tfloat32_tESM_NSA_8TiledMMAINSA_8MMA_AtomIJNSA_17SM100_MMA_TF32_SSISM_SM_fLi64ELi128ELNSA_4UMMA5MajorE1ELSR_1ELNSQ_7ScaleInE0ELSS_0EEEEEENSA_6LayoutINSB_IJSE_SE_SE_EEENSB_IJNSC_ILi0EEESX_SX_EEEEENSB_IJNSA_10UnderscoreES10_S10_EEEEENS7_6detail27Sm100ImplicitGemmTileTraitsINSA_13SM90_TMA_LOADENSA_14ComposedLayoutINSA_7SwizzleILi2ELi5ELi2EEENSA_18smem_ptr_flag_bitsILi32EEENSV_INSB_IJNSC_ILi32EEENSC_ILi4EEEEEENSB_IJSE_S1B_EEEEEEEvEENS14_INSA_30SM90_TMA_LOAD_IM2COL_MULTICASTES1G_vEEEENS_8epilogue10collective18CollectiveEpilogueINS1L_23Sm100TmaWarpSpecializedILi4ELi2ELi16ELb1ELb0EEEJSL_NSB_IJNSV_ISH_SE_EENSV_IS1B_SE_EEEEESM_NSB_IJlNSB_IJSE_lllEEESX_EEESM_S1U_NS1L_6fusion15FusionCallbacksIS1P_NS1V_17LinearCombinationISM_fSM_fLNS_15FloatRoundStyleE2EEESL_S1S_JEEENSA_5SM1004TMEM4LOAD26SM100_TMEM_LOAD_16dp128b8xES15_NS16_INS17_ILi3ELi4ELi3EEES1A_NSV_INSB_IJNSC_ILi8EEES1B_EEENSB_IJS1B_SE_EEEEEEENSA_17SM75_U32x4_LDSM_NENSA_14SM90_TMA_STOREES2A_NSA_17SM90_U32x4_STSM_NENSA_39AutoVectorizingCopyWithAssumedAlignmentILi128EEEEEEvvEEEEvNT_6ParamsE:
[----:B------:R-:W1:Y:S01]  /*0000*/  LDC R1, c[0x0][0x37c] ;  /* 0x0000df00ff017b82 */ /* 0x000e620000000800 */
[----:B------:R-:W2:Y:S01]  /*0010*/  S2R R85, SR_TID.X ;  /* 0x0000000000557919 */ /* 0x000ea20000002100 */
[----:B------:R-:W3:Y:S01]  /*0020*/  LDCU.64 UR6, c[0x0][0x990] ;  /* 0x00013200ff0677ac */ /* 0x000ee20008000a00 */
[----:B-1----:R-:W-:Y:S01]  /*0030*/  VIADD R1, R1, 0xfffffff8 ;  /* 0xfffffff801017836 */ /* 0x002fe20000000000 */
[----:B------:R-:W-:Y:S02]  /*0040*/  PRMT R75, RZ, 0x7610, R75 ;  /* 0x00007610ff4b7816 */ /* 0x000fe4000000004b */
[----:B------:R-:W-:Y:S01]  /*0050*/  ELECT P6, URZ, PT ;  /* 0x0000000000ff782f */ /* 0x000fe200038c0000 */
[----:B------:R-:W1:Y:S01]  /*0060*/  LDCU.64 UR46, c[0x0][0x358] ;  /* 0x00006b00ff2e77ac */ /* 0x000e620008000a00 */
[----:B---3--:R-:W-:-:S04]  /*0070*/  UISETP.NE.U32.AND UP0, UPT, UR6, URZ, UPT ;  /* 0x000000ff0600728c */ /* 0x008fc8000bf05070 */
[----:B------:R-:W-:Y:S01]  /*0080*/  UISETP.NE.AND.EX UP0, UPT, UR7, URZ, UPT, UP0 ;  /* 0x000000ff0700728c */ /* 0x000fe2000bf05300 */
[----:B--2---:R-:W-:-:S05]  /*0090*/  SHF.R.U32.HI R86, RZ, 0x5, R85 ;  /* 0x00000005ff567819 */ /* 0x004fca0000011655 */
[----:B------:R-:W2:Y:S02]  /*00a0*/  SHFL.IDX PT, R0, R86, RZ, 0x1f ;  /* 0x00001fff56007589 */ /* 0x000ea400000e0000 */
[----:B--2---:R-:W-:Y:S01]  /*00b0*/  R2UR UR4, R0 ;  /* 0x00000000000472ca */ /* 0x004fe200000e0000 */
[----:B-1----:R-:W-:-:S14]  /*00c0*/  BRA.U UP0, `(.L_x_0) ;  /* 0x00000001002c7547 */ /* 0x002fdc000b800000 */
[----:B------:R-:W1:Y:S02]  /*00d0*/  LDCU.64 UR8, c[0x0][0x988] ;  /* 0x00013100ff0877ac */ /* 0x000e640008000a00 */
[----:B-1----:R-:W-:-:S04]  /*00e0*/  UISETP.NE.U32.AND UP0, UPT, UR8, URZ, UPT ;  /* 0x000000ff0800728c */ /* 0x002fc8000bf05070 */
[----:B------:R-:W-:-:S09]  /*00f0*/  UISETP.NE.AND.EX UP0, UPT, UR9, URZ, UPT, UP0 ;  /* 0x000000ff0900728c */ /* 0x000fd2000bf05300 */
[----:B------:R-:W-:Y:S05]  /*0100*/  BRA.U !UP0, `(.L_x_1) ;  /* 0x0000000108107547 */ /* 0x000fea000b800000 */
[----:B------:R-:W1:Y:S02]  /*0110*/  LDC.64 R2, c[0x0][0x988] ;  /* 0x00026200ff027b82 */ /* 0x000e640000000a00 */
[----:B-1----:R1:W5:Y:S01]  /*0120*/  LDG.E R35, desc[UR46][R2.64] ;  /* 0x0000002e02237981 */ /* 0x002362000c1e1900 */
[----:B------:R-:W-:Y:S01]  /*0130*/  HFMA2 R75, -RZ, RZ, 0, 5.9604644775390625e-08 ;  /* 0x00000001ff4b7431 */ /* 0x000fe200000001ff */
[----:B------:R-:W-:Y:S05]  /*0140*/  BRA `(.L_x_0) ;  /* 0x00000000000c7947 */ /* 0x000fea0003800000 */
.L_x_1:
[----:B------:R-:W1:Y:S01]  /*0150*/  LDCU UR5, c[0x0][0x980] ;  /* 0x00013000ff0577ac */ /* 0x000e620008000800 */
[----:B------:R-:W-:Y:S01]  /*0160*/  HFMA2 R75, -RZ, RZ, 0, 5.9604644775390625e-08 ;  /* 0x00000001ff4b7431 */ /* 0x000fe200000001ff */
[----:B-1----:R-:W-:Y:S02]  /*0170*/  MOV R35, UR5 ;  /* 0x0000000500237c02 */ /* 0x002fe40008000f00 */
.L_x_0:
[----:B------:R-:W2:Y:S02]  /*0180*/  LDCU.64 UR8, c[0x0][0x9b0] ;  /* 0x00013600ff0877ac */ /* 0x000ea40008000a00 */
[----:B--2---:R-:W-:-:S04]  /*0190*/  UISETP.NE.U32.AND UP0, UPT, UR8, URZ, UPT ;  /* 0x000000ff0800728c */ /* 0x004fc8000bf05070 */
[----:B------:R-:W-:-:S09]  /*01a0*/  UISETP.NE.AND.EX UP0, UPT, UR9, URZ, UPT, UP0 ;  /* 0x000000ff0900728c */ /* 0x000fd2000bf05300 */
[----:B------:R-:W-:Y:S05]  /*01b0*/  BRA.U UP0, `(.L_x_2) ;  /* 0x0000000100247547 */ /* 0x000fea000b800000 */
[----:B------:R-:W2:Y:S02]  /*01c0*/  LDCU.64 UR8, c[0x0][0x9a8] ;  /* 0x00013500ff0877ac */ /* 0x000ea40008000a00 */
[----:B--2---:R-:W-:-:S04]  /*01d0*/  UISETP.NE.U32.AND UP0, UPT, UR8, URZ, UPT ;  /* 0x000000ff0800728c */ /* 0x004fc8000bf05070 */
[----:B------:R-:W-:-:S09]  /*01e0*/  UISETP.NE.AND.EX UP0, UPT, UR9, URZ, UPT, UP0 ;  /* 0x000000ff0900728c */ /* 0x000fd2000bf05300 */
[----:B------:R-:W-:Y:S05]  /*01f0*/  BRA.U !UP0, `(.L_x_3) ;  /* 0x00000001080c7547 */ /* 0x000fea000b800000 */
[----:B-1----:R-:W1:Y:S02]  /*0200*/  LDC.64 R2, c[0x0][0x9a8] ;  /* 0x00026a00ff027b82 */ /* 0x002e640000000a00 */
[----:B-1----:R2:W5:Y:S01]  /*0210*/  LDG.E R33, desc[UR46][R2.64] ;  /* 0x0000002e02217981 */ /* 0x002562000c1e1900 */
[----:B------:R-:W-:Y:S05]  /*0220*/  BRA `(.L_x_2) ;  /* 0x0000000000087947 */ /* 0x000fea0003800000 */
.L_x_3:
[----:B------:R-:W2:Y:S02]  /*0230*/  LDCU UR5, c[0x0][0x9a0] ;  /* 0x00013400ff0577ac */ /* 0x000ea40008000800 */
[----:B--2---:R-:W-:Y:S02]  /*0240*/  MOV R33, UR5 ;  /* 0x0000000500217c02 */ /* 0x004fe40008000f00 */
.L_x_2:
[----:B------:R-:W-:Y:S01]  /*0250*/  IMAD.U32 R0, RZ, RZ, UR4 ;  /* 0x00000004ff007e24 */ /* 0x000fe2000f8e00ff */
[----:B------:R-:W-:Y:S04]  /*0260*/  BSSY.RECONVERGENT B0, `(.L_x_4) ;  /* 0x000000c000007945 */ /* 0x000fe80003800200 */
[C---:B------:R-:W-:Y:S02]  /*0270*/  ISETP.NE.OR P1, PT, R0.reuse, 0x1, !P6 ;  /* 0x000000010000780c */ /* 0x040fe40007725670 */
[----:B------:R-:W-:-:S11]  /*0280*/  ISETP.NE.OR P0, PT, R0, 0x3, !P6 ;  /* 0x000000030000780c */ /* 0x000fd60007705670 */
[----:B------:R-:W-:Y:S05]  /*0290*/  @P1 BRA `(.L_x_5) ;  /* 0x0000000000201947 */ /* 0x000fea0003800000 */
[----:B------:R-:W3:Y:S02]  /*02a0*/  LDCU.64 UR8, c[0x0][0x348] ;  /* 0x00006900ff0877ac */ /* 0x000ee40008000a00 */
[----:B---3--:R-:W-:Y:S02]  /*02b0*/  UIADD3 UR10, UP1, UPT, UR8, 0x80, URZ ;  /* 0x00000080080a7890 */ /* 0x008fe4000ff3e0ff */
[----:B------:R-:W-:Y:S02]  /*02c0*/  UIADD3 UR8, UP0, UPT, UR8, 0x180, URZ ;  /* 0x0000018008087890 */ /* 0x000fe4000ff1e0ff */
[----:B------:R-:W-:Y:S02]  /*02d0*/  UIADD3.X UR11, UPT, UPT, URZ, UR9, URZ, UP1, !UPT ;  /* 0x00000009ff0b7290 */ /* 0x000fe40008ffe4ff */
[----:B------:R-:W-:-:S07]  /*02e0*/  UIADD3.X UR9, UPT, UPT, URZ, UR9, URZ, UP0, !UPT ;  /* 0x00000009ff097290 */ /* 0x000fce00087fe4ff */
[----:B------:R3:W-:Y:S02]  /*02f0*/  UTMACCTL.PF [UR10] ;  /* 0x000000000a0079b9 */ /* 0x0007e40008040000 */
[----:B------:R3:W-:Y:S02]  /*0300*/  UTMACCTL.PF [UR8] ;  /* 0x00000000080079b9 */ /* 0x0007e40008040000 */
[----:B---3--:R-:W-:Y:S01]  /*0310*/  NOP ;  /* 0x0000000000007918 */ /* 0x008fe20000000000 */
.L_x_5:
[----:B------:R-:W-:Y:S05]  /*0320*/  BSYNC.RECONVERGENT B0 ;  /* 0x0000000000007941 */ /* 0x000fea0003800200 */
.L_x_4:
[----:B------:R-:W-:Y:S04]  /*0330*/  BSSY.RECONVERGENT B0, `(.L_x_6) ;  /* 0x000000a000007945 */ /* 0x000fe80003800200 */
        /* <DEDUP_REMOVED lines=9> */
.L_x_7:
[----:B------:R-:W-:Y:S05]  /*03d0*/  BSYNC.RECONVERGENT B0 ;  /* 0x0000000000007941 */ /* 0x000fea0003800200 */
.L_x_6:
[----:B------:R-:W3:Y:S01]  /*03e0*/  LDCU.64 UR8, c[0x0][0x988] ;  /* 0x00013100ff0877ac */ /* 0x000ee20008000a00 */
[----:B------:R-:W-:Y:S02]  /*03f0*/  UISETP.EQ.U32.AND UP1, UPT, UR6, URZ, UPT ;  /* 0x000000ff0600728c */ /* 0x000fe4000bf22070 */
[----:B------:R-:W-:Y:S02]  /*0400*/  UPLOP3.LUT UP6, UPT, UPT, UPT, UPT, 0x80, 0x8 ;  /* 0x000000000008789c */ /* 0x000fe40003fcf070 */
[----:B---3--:R-:W-:-:S04]  /*0410*/  UISETP.NE.U32.AND UP0, UPT, UR8, URZ, UPT ;  /* 0x000000ff0800728c */ /* 0x008fc8000bf05070 */
[----:B------:R-:W-:-:S04]  /*0420*/  UISETP.NE.AND.EX UP0, UPT, UR9, URZ, UPT, UP0 ;  /* 0x000000ff0900728c */ /* 0x000fc8000bf05300 */
[----:B------:R-:W-:-:S04]  /*0430*/  UISETP.EQ.OR.EX UP2, UPT, UR7, URZ, !UP0, UP1 ;  /* 0x000000ff0700728c */ /* 0x000fc8000c742710 */
[----:B------:R-:W-:-:S05]  /*0440*/  UP2UR UR50, UPR, URZ, 0x4 ;  /* 0x00000004ff327883 */ /* 0x000fca0008000000 */
[----:B------:R-:W-:Y:S07]  /*0450*/  BRA.U !UP2, `(.L_x_8) ;  /* 0x000000010a207547 */ /* 0x000fee000b800000 */
[----:B------:R-:W-:Y:S01]  /*0460*/  UISETP.NE.U32.AND UP2, UPT, UR6, URZ, UPT ;  /* 0x000000ff0600728c */ /* 0x000fe2000bf45070 */
[----:B-----5:R-:W-:Y:S01]  /*0470*/  FSETP.NEU.AND P0, PT, R35, RZ, PT ;  /* 0x000000ff2300720b */ /* 0x020fe20003f0d000 */
[----:B------:R-:W-:Y:S02]  /*0480*/  USEL UR5, URZ, 0xffffffff, UP0 ;  /* 0xffffffffff057887 */ /* 0x000fe40008000000 */
[----:B------:R-:W-:-:S10]  /*0490*/  UISETP.NE.AND.EX UP2, UPT, UR7, URZ, UPT, UP2 ;  /* 0x000000ff0700728c */ /* 0x000fd4000bf45320 */
[----:B------:R-:W-:Y:S01]  /*04a0*/  VOTEU.ANY UP1, P0 ;  /* 0x0000000000ff7886 */ /* 0x000fe20000020100 */
[----:B------:R-:W-:-:S04]  /*04b0*/  @!UP2 USEL UR5, URZ, 0xffffffff, UP1 ;  /* 0xffffffffff05a887 */ /* 0x000fc80008800000 */
[----:B------:R-:W-:-:S04]  /*04c0*/  ULOP3.LUT UR5, UR5, 0x1, URZ, 0xc0, !UPT ;  /* 0x0000000105057892 */ /* 0x000fc8000f8ec0ff */
[----:B------:R-:W-:-:S11]  /*04d0*/  UISETP.NE.U32.AND UP6, UPT, UR5, 0x1, UPT ;  /* 0x000000010500788c */ /* 0x000fd6000bfc5070 */
.L_x_8:
[----:B-12---:R-:W1:Y:S01]  /*04e0*/  SHFL.IDX PT, R2, R86, RZ, 0x1f ;  /* 0x00001fff56027589 */ /* 0x006e6200000e0000 */
[----:B------:R-:W-:Y:S01]  /*04f0*/  UISETP.NE.AND UP5, UPT, UR4, 0x2, UPT ;  /* 0x000000020400788c */ /* 0x000fe2000bfa5270 */
[----:B-1----:R-:W-:-:S13]  /*0500*/  ISETP.NE.AND P0, PT, R2, RZ, PT ;  /* 0x000000ff0200720c */ /* 0x002fda0003f05270 */
[----:B------:R-:W-:Y:S05]  /*0510*/  @P0 BRA `(.L_x_9) ;  /* 0x0000000000580947 */ /* 0x000fea0003800000 */
[----:B------:R-:W1:Y:S01]  /*0520*/  S2UR UR7, SR_CgaCtaId ;  /* 0x00000000000779c3 */ /* 0x000e620000008800 */
[----:B------:R-:W-:Y:S01]  /*0530*/  UMOV UR8, 0x400 ;  /* 0x0000040000087882 */ /* 0x000fe20000000000 */
[----:B------:R-:W-:Y:S01]  /*0540*/  UMOV UR6, 0x1 ;  /* 0x0000000100067882 */ /* 0x000fe20000000000 */
[----:B------:R-:W-:Y:S01]  /*0550*/  UMOV UR5, 0x2 ;  /* 0x0000000200057882 */ /* 0x000fe20000000000 */
[----:B------:R-:W-:Y:S01]  /*0560*/  ELECT P0, URZ, PT ;  /* 0x0000000000ff782f */ /* 0x000fe20003800000 */
[----:B------:R-:W-:-:S04]  /*0570*/  UIADD3 UR10, UPT, UPT, -UR5, 0x100000, URZ ;  /* 0x00100000050a7890 */ /* 0x000fc8000fffe1ff */
[----:B------:R-:W-:Y:S02]  /*0580*/  USHF.L.U32 UR11, UR10, 0xb, URZ ;  /* 0x0000000b0a0b7899 */ /* 0x000fe400080006ff */
[----:B------:R-:W-:Y:S02]  /*0590*/  USHF.L.U32 UR10, UR10, 0x1, URZ ;  /* 0x000000010a0a7899 */ /* 0x000fe400080006ff */
[----:B-1----:R-:W-:Y:S02]  /*05a0*/  ULEA UR7, UR7, UR8, 0x18 ;  /* 0x0000000807077291 */ /* 0x002fe4000f8ec0ff */
[----:B------:R-:W-:-:S04]  /*05b0*/  UIADD3 UR8, UPT, UPT, -UR6, 0x100000, URZ ;  /* 0x0010000006087890 */ /* 0x000fc8000fffe1ff */
[----:B------:R-:W-:Y:S02]  /*05c0*/  USHF.L.U32 UR9, UR8, 0xb, URZ ;  /* 0x0000000b08097899 */ /* 0x000fe400080006ff */
[----:B------:R-:W-:Y:S01]  /*05d0*/  USHF.L.U32 UR8, UR8, 0x1, URZ ;  /* 0x0000000108087899 */ /* 0x000fe200080006ff */
[----:B------:R-:W1:Y:S11]  /*05e0*/  FENCE.VIEW.ASYNC.S ;  /* 0x00000000000073c6 */ /* 0x000e760000000000 */
[----:B-1----:R1:W2:Y:S01]  /*05f0*/  SYNCS.EXCH.64 URZ, [UR7], UR8 ;  /* 0x0000000807ff75b2 */ /* 0x0022a20008000100 */
[----:B------:R1:W3:Y:S01]  /*0600*/  SYNCS.EXCH.64 URZ, [UR7+0x20], UR10 ;  /* 0x0000200a07ff75b2 */ /* 0x0002e20008000100 */
[----:B------:R1:W4:Y:S01]  /*0610*/  SYNCS.EXCH.64 URZ, [UR7+0x8], UR8 ;  /* 0x0000080807ff75b2 */ /* 0x0003220008000100 */
[----:B------:R1:W1:Y:S01]  /*0620*/  SYNCS.EXCH.64 URZ, [UR7+0x28], UR10 ;  /* 0x0000280a07ff75b2 */ /* 0x0002620008000100 */
[----:B------:R1:W1:Y:S01]  /*0630*/  SYNCS.EXCH.64 URZ, [UR7+0x10], UR8 ;  /* 0x0000100807ff75b2 */ /* 0x0002620008000100 */
[----:B------:R1:W1:Y:S01]  /*0640*/  SYNCS.EXCH.64 URZ, [UR7+0x30], UR10 ;  /* 0x0000300a07ff75b2 */ /* 0x0002620008000100 */
[----:B------:R1:W1:Y:S01]  /*0650*/  SYNCS.EXCH.64 URZ, [UR7+0x18], UR8 ;  /* 0x0000180807ff75b2 */ /* 0x0002620008000100 */
[----:B------:R1:W1:Y:S01]  /*0660*/  SYNCS.EXCH.64 URZ, [UR7+0x38], UR10 ;  /* 0x0000380a07ff75b2 */ /* 0x0002620008000100 */
[----:B------:R-:W-:Y:S01]  /*0670*/  NOP ;  /* 0x0000000000007918 */ /* 0x000fe20000000000 */
.L_x_9:
[----:B------:R-:W2:Y:S01]  /*0680*/  SHFL.IDX PT, R2, R86, RZ, 0x1f ;  /* 0x00001fff56027589 */ /* 0x000ea200000e0000 */
[----:B------:R-:W-:Y:S01]  /*0690*/  NOP ;  /* 0x0000000000007918 */ /* 0x000fe20000000000 */
[----:B--2---:R-:W-:-:S13]  /*06a0*/  ISETP.NE.AND P0, PT, R2, 0x1, PT ;  /* 0x000000010200780c */ /* 0x004fda0003f05270 */
[----:B------:R-:W-:Y:S05]  /*06b0*/  @P0 BRA `(.L_x_10) ;  /* 0x0000000000580947 */ /* 0x000fea0003800000 */
[----:B-1----:R-:W1:Y:S01]  /*06c0*/  S2UR UR7, SR_CgaCtaId ;  /* 0x00000000000779c3 */ /* 0x002e620000008800 */
        /* <DEDUP_REMOVED lines=12> */
[----:B-1----:R2:W1:Y:S01]  /*0790*/  SYNCS.EXCH.64 URZ, [UR7+0x40], UR8 ;  /* 0x0000400807ff75b2 */ /* 0x0024620008000100 */
[----:B------:R2:W1:Y:S01]  /*07a0*/  SYNCS.EXCH.64 URZ, [UR7+0x60], UR10 ;  /* 0x0000600a07ff75b2 */ /* 0x0004620008000100 */
[----:B------:R2:W1:Y:S01]  /*07b0*/  SYNCS.EXCH.64 URZ, [UR7+0x48], UR8 ;  /* 0x0000480807ff75b2 */ /* 0x0004620008000100 */
[----:B------:R2:W1:Y:S01]  /*07c0*/  SYNCS.EXCH.64 URZ, [UR7+0x68], UR10 ;  /* 0x0000680a07ff75b2 */ /* 0x0004620008000100 */
[----:B------:R2:W1:Y:S01]  /*07d0*/  SYNCS.EXCH.64 URZ, [UR7+0x50], UR8 ;  /* 0x0000500807ff75b2 */ /* 0x0004620008000100 */
[----:B------:R2:W1:Y:S01]  /*07e0*/  SYNCS.EXCH.64 URZ, [UR7+0x70], UR10 ;  /* 0x0000700a07ff75b2 */ /* 0x0004620008000100 */
[----:B------:R2:W1:Y:S01]  /*07f0*/  SYNCS.EXCH.64 URZ, [UR7+0x58], UR8 ;  /* 0x0000580807ff75b2 */ /* 0x0004620008000100 */
[----:B------:R2:W1:Y:S02]  /*0800*/  SYNCS.EXCH.64 URZ, [UR7+0x78], UR10 ;  /* 0x0000780a07ff75b2 */ /* 0x0004640008000100 */
[----:B--2---:R-:W-:Y:S01]  /*0810*/  NOP ;  /* 0x0000000000007918 */ /* 0x004fe20000000000 */
.L_x_10:
[----:B------:R-:W2:Y:S01]  /*0820*/  SHFL.IDX PT, R2, R86, RZ, 0x1f ;  /* 0x00001fff56027589 */ /* 0x000ea200000e0000 */
[----:B------:R-:W-:Y:S01]  /*0830*/  NOP ;  /* 0x0000000000007918 */ /* 0x000fe20000000000 */
[----:B--2---:R-:W-:-:S13]  /*0840*/  ISETP.NE.AND P0, PT, R2, 0x3, PT ;  /* 0x000000030200780c */ /* 0x004fda0003f05270 */
[----:B------:R-:W-:Y:S05]  /*0850*/  @P0 BRA `(.L_x_11) ;  /* 0x0000000000300947 */ /* 0x000fea0003800000 */
[----:B------:R-:W2:Y:S01]  /*0860*/  S2UR UR6, SR_CgaCtaId ;  /* 0x00000000000679c3 */ /* 0x000ea20000008800 */
[----:B-1----:R-:W-:Y:S01]  /*0870*/  UMOV UR7, 0x400 ;  /* 0x0000040000077882 */ /* 0x002fe20000000000 */
[----:B------:R-:W-:Y:S01]  /*0880*/  UMOV UR5, 0x20 ;  /* 0x0000002000057882 */ /* 0x000fe20000000000 */
[----:B------:R-:W-:Y:S01]  /*0890*/  ELECT P0, URZ, PT ;  /* 0x0000000000ff782f */ /* 0x000fe20003800000 */
[----:B------:R-:W-:-:S04]  /*08a0*/  UIADD3 UR8, UPT, UPT, -UR5, 0x100000, URZ ;  /* 0x0010000005087890 */ /* 0x000fc8000fffe1ff */
[----:B------:R-:W-:Y:S02]  /*08b0*/  USHF.L.U32 UR9, UR8, 0xb, URZ ;  /* 0x0000000b08097899 */ /* 0x000fe400080006ff */
[----:B------:R-:W-:Y:S02]  /*08c0*/  USHF.L.U32 UR8, UR8, 0x1, URZ ;  /* 0x0000000108087899 */ /* 0x000fe400080006ff */
[----:B--2---:R-:W-:Y:S01]  /*08d0*/  ULEA UR6, UR6, UR7, 0x18 ;  /* 0x0000000706067291 */ /* 0x004fe2000f8ec0ff */
[----:B------:R-:W1:Y:S11]  /*08e0*/  FENCE.VIEW.ASYNC.S ;  /* 0x00000000000073c6 */ /* 0x000e760000000000 */
[----:B-1----:R2:W1:Y:S01]  /*08f0*/  SYNCS.EXCH.64 URZ, [UR6+0x80], UR8 ;  /* 0x0000800806ff75b2 */ /* 0x0024620008000100 */
[----:B------:R2:W1:Y:S02]  /*0900*/  SYNCS.EXCH.64 URZ, [UR6+0x88], UR8 ;  /* 0x0000880806ff75b2 */ /* 0x0004640008000100 */
[----:B--2---:R-:W-:Y:S01]  /*0910*/  NOP ;  /* 0x0000000000007918 */ /* 0x004fe20000000000 */
.L_x_11:
[----:B------:R-:W2:Y:S01]  /*0920*/  SHFL.IDX PT, R2, R86, RZ, 0x1f ;  /* 0x00001fff56027589 */ /* 0x000ea200000e0000 */
[----:B------:R-:W-:Y:S01]  /*0930*/  NOP ;  /* 0x0000000000007918 */ /* 0x000fe20000000000 */
[----:B--2---:R-:W-:-:S13]  /*0940*/  ISETP.NE.AND P0, PT, R2, 0x4, PT ;  /* 0x000000040200780c */ /* 0x004fda0003f05270 */
[----:B------:R-:W-:Y:S05]  /*0950*/  @P0 BRA `(.L_x_12) ;  /* 0x0000000000440947 */ /* 0x000fea0003800000 */
[----:B------:R-:W2:Y:S01]  /*0960*/  S2UR UR6, SR_CgaCtaId ;  /* 0x00000000000679c3 */ /* 0x000ea20000008800 */
[----:B-1----:R-:W-:Y:S01]  /*0970*/  UMOV UR8, 0x1e0 ;  /* 0x000001e000087882 */ /* 0x002fe20000000000 */
[----:B------:R-:W-:Y:S01]  /*0980*/  UMOV UR7, 0x400 ;  /* 0x0000040000077882 */ /* 0x000fe20000000000 */
[----:B------:R-:W-:Y:S01]  /*0990*/  USEL UR8, UR8, 0x1a0, UP6 ;  /* 0x000001a008087887 */ /* 0x000fe2000b000000 */
[----:B------:R-:W-:Y:S01]  /*09a0*/  UMOV UR5, 0x1 ;  /* 0x0000000100057882 */ /* 0x000fe20000000000 */
[----:B------:R-:W-:Y:S01]  /*09b0*/  ELECT P0, URZ, PT ;  /* 0x0000000000ff782f */ /* 0x000fe20003800000 */
[----:B------:R-:W-:-:S04]  /*09c0*/  UIADD3 UR10, UPT, UPT, -UR5, 0x100000, URZ ;  /* 0x00100000050a7890 */ /* 0x000fc8000fffe1ff */
[----:B------:R-:W-:Y:S02]  /*09d0*/  USHF.L.U32 UR11, UR10, 0xb, URZ ;  /* 0x0000000b0a0b7899 */ /* 0x000fe400080006ff */
[----:B------:R-:W-:Y:S02]  /*09e0*/  USHF.L.U32 UR10, UR10, 0x1, URZ ;  /* 0x000000010a0a7899 */ /* 0x000fe400080006ff */
        /* <DEDUP_REMOVED lines=8> */
.L_x_12:
[----:B------:R-:W2:Y:S01]  /*0a70*/  SHFL.IDX PT, R2, R86, RZ, 0x1f ;  /* 0x00001fff56027589 */ /* 0x000ea200000e0000 */
[----:B------:R-:W1:Y:S01]  /*0a80*/  S2UR UR49, SR_CgaCtaId ;  /* 0x00000000003179c3 */ /* 0x000e620000008800 */
[----:B------:R-:W-:Y:S01]  /*0a90*/  NOP ;  /* 0x0000000000007918 */ /* 0x000fe20000000000 */
[----:B--2---:R-:W-:-:S13]  /*0aa0*/  ISETP.NE.AND P0, PT, R2, 0x5, PT ;  /* 0x000000050200780c */ /* 0x004fda0003f05270 */
[----:B-1----:R-:W-:Y:S05]  /*0ab0*/  @P0 BRA `(.L_x_13) ;  /* 0x0000000000440947 */ /* 0x002fea0003800000 */
[----:B------:R-:W-:Y:S01]  /*0ac0*/  UMOV UR7, 0x400 ;  /* 0x0000040000077882 */ /* 0x000fe20000000000 */
[----:B------:R-:W-:Y:S01]  /*0ad0*/  UMOV UR6, 0x1 ;  /* 0x0000000100067882 */ /* 0x000fe20000000000 */
[----:B------:R-:W-:Y:S01]  /*0ae0*/  UMOV UR5, 0x80 ;  /* 0x0000008000057882 */ /* 0x000fe20000000000 */
[----:B------:R-:W-:Y:S02]  /*0af0*/  ULEA UR7, UR49, UR7, 0x18 ;  /* 0x0000000731077291 */ /* 0x000fe4000f8ec0ff */
[----:B------:R-:W-:-:S04]  /*0b00*/  UIADD3 UR8, UPT, UPT, -UR6, 0x100000, URZ ;  /* 0x0010000006087890 */ /* 0x000fc8000fffe1ff */
[----:B------:R-:W-:Y:S02]  /*0b10*/  USHF.L.U32 UR9, UR8, 0xb, URZ ;  /* 0x0000000b08097899 */ /* 0x000fe400080006ff */
[----:B------:R-:W-:Y:S02]  /*0b20*/  USHF.L.U32 UR8, UR8, 0x1, URZ ;  /* 0x0000000108087899 */ /* 0x000fe400080006ff */
[----:B------:R-:W-:-:S04]  /*0b30*/  UIADD3 UR10, UPT, UPT, -UR5, 0x100000, URZ ;  /* 0x00100000050a7890 */ /* 0x000fc8000fffe1ff */
[----:B------:R-:W-:Y:S02]  /*0b40*/  USHF.L.U32 UR11, UR10, 0xb, URZ ;  /* 0x0000000b0a0b7899 */ /* 0x000fe400080006ff */
[----:B------:R-:W-:Y:S01]  /*0b50*/  USHF.L.U32 UR10, UR10, 0x1, URZ ;  /* 0x000000010a0a7899 */ /* 0x000fe200080006ff */
[----:B------:R-:W-:Y:S01]  /*0b60*/  ELECT P0, URZ, PT ;  /* 0x0000000000ff782f */ /* 0x000fe20003800000 */
[----:B------:R-:W1:Y:S02]  /*0b70*/  FENCE.VIEW.ASYNC.S ;  /* 0x00000000000073c6 */ /* 0x000e640000000000 */
[----:B-1----:R1:W2:Y:S08]  /*0b80*/  SYNCS.EXCH.64 URZ, [UR7+0xa0], UR8 ;  /* 0x0000a00807ff75b2 */ /* 0x0022b00008000100 */
[----:B------:R1:W1:Y:S01]  /*0b90*/  SYNCS.EXCH.64 URZ, [UR7+0xb0], UR10 ;  /* 0x0000b00a07ff75b2 */ /* 0x0002620008000100 */
[----:B------:R1:W1:Y:S01]  /*0ba0*/  SYNCS.EXCH.64 URZ, [UR7+0xa8], UR8 ;  /* 0x0000a80807ff75b2 */ /* 0x0002620008000100 */
[----:B------:R1:W1:Y:S01]  /*0bb0*/  SYNCS.EXCH.64 URZ, [UR7+0xb8], UR10 ;  /* 0x0000b80a07ff75b2 */ /* 0x0002620008000100 */
[----:B------:R-:W-:Y:S01]  /*0bc0*/  NOP ;  /* 0x0000000000007918 */ /* 0x000fe20000000000 */
.L_x_13:
[----:B------:R-:W3:Y:S01]  /*0bd0*/  LDCU UR5, c[0x0][0x36c] ;  /* 0x00006d80ff0577ac */ /* 0x000ee20008000800 */
[----:B------:R-:W-:Y:S01]  /*0be0*/  ISETP.NE.OR P6, PT, R0, 0x2, !P6 ;  /* 0x000000020000780c */ /* 0x000fe200077c5670 */
[----:B------:R-:W-:Y:S01]  /*0bf0*/  NOP ;  /* 0x0000000000007918 */ /* 0x000fe20000000000 */
[----:B------:R-:W-:Y:S01]  /*0c00*/  LOP3.LUT R8, R85, 0x1f, RZ, 0xc0, !PT ;  /* 0x0000001f55087812 */ /* 0x000fe200078ec0ff */
[----:B------:R-:W-:Y:S02]  /*0c10*/  UISETP.NE.AND UP4, UPT, UR4, URZ, UPT ;  /* 0x000000ff0400728c */ /* 0x000fe4000bf85270 */
[----:B---3--:R-:W-:-:S09]  /*0c20*/  UISETP.EQ.U32.AND UP1, UPT, UR5, 0x1, UPT ;  /* 0x000000010500788c */ /* 0x008fd2000bf22070 */
[----:B------:R-:W-:Y:S05]  /*0c30*/  BRA.U !UP1, `(.L_x_14) ;  /* 0x0000000109087547 */ /* 0x000fea000b800000 */
[----:B-12-4-:R-:W-:Y:S01]  /*0c40*/  UCGABAR_ARV ;  /* 0x00000000000079c7 */ /* 0x016fe20008000000 */
[----:B------:R-:W-:Y:S05]  /*0c50*/  BRA `(.L_x_15) ;  /* 0x0000000000047947 */ /* 0x000fea0003800000 */
.L_x_14:
[----:B-12-4-:R-:W-:Y:S01]  /*0c60*/  NOP ;  /* 0x0000000000007918 */ /* 0x016fe20000000000 */
.L_x_15:
[----:B------:R-:W1:Y:S01]  /*0c70*/  S2R R19, SR_CTAID.Y ;  /* 0x0000000000137919 */ /* 0x000e620000002600 */
[----:B------:R-:W2:Y:S01]  /*0c80*/  S2UR UR6, SR_CTAID.X ;  /* 0x00000000000679c3 */ /* 0x000ea20000002500 */
[----:B------:R-:W-:-:S05]  /*0c90*/  CS2R.32 R74, SR_CgaSize ;  /* 0x00000000004a7805 */ /* 0x000fca0000008a00 */
[----:B------:R-:W-:-:S05]  /*0ca0*/  IMAD R74, R74, -0xa0, RZ ;  /* 0xffffff604a4a7824 */ /* 0x000fca00078e02ff */
[----:B------:R-:W-:-:S14]  /*0cb0*/  R2UR UR7, R74 ;  /* 0x000000004a0772ca */ /* 0x000fdc00000e0000 */
[----:B------:R-:W3:Y:S01]  /*0cc0*/  LDCU UR7, c[0x0][UR7+0x2b0] ;  /* 0x00005600070777ac */ /* 0x000ee20008000800 */
[----:B------:R-:W-:-:S05]  /*0cd0*/  CS2R.32 R74, SR_CgaSize ;  /* 0x00000000004a7805 */ /* 0x000fca0000008a00 */
[----:B------:R-:W-:-:S05]  /*0ce0*/  IMAD R74, R74, -0xa0, RZ ;  /* 0xffffff604a4a7824 */ /* 0x000fca00078e02ff */
[----:B------:R-:W-:-:S14]  /*0cf0*/  R2UR UR5, R74 ;  /* 0x000000004a0572ca */ /* 0x000fdc00000e0000 */
[----:B------:R-:W4:Y:S01]  /*0d00*/  LDCU UR5, c[0x0][UR5+0x2b4] ;  /* 0x00005680050577ac */ /* 0x000f220008000800 */
[----:B------:R-:W-:-:S05]  /*0d10*/  CS2R.32 R51, SR_CgaSize ;  /* 0x0000000000337805 */ /* 0x000fca0000008a00 */
[----:B------:R-:W-:-:S06]  /*0d20*/  IMAD R51, R51, -0xa0, RZ ;  /* 0xffffff6033337824 */ /* 0x000fcc00078e02ff */
[----:B------:R-:W4:Y:S01]  /*0d30*/  LDC R51, c[0x0][R51+0x2a4] ;  /* 0x0000a90033337b82 */ /* 0x000f220000000800 */
[----:B------:R-:W-:Y:S02]  /*0d40*/  USHF.L.U32 UR51, UR49, 0xa, URZ ;  /* 0x0000000a31337899 */ /* 0x000fe400080006ff */
[----:B------:R-:W-:Y:S02]  /*0d50*/  USHF.L.U32 UR23, UR49, 0x5, URZ ;  /* 0x0000000531177899 */ /* 0x000fe400080006ff */
[----:B------:R-:W-:Y:S02]  /*0d60*/  ULOP3.LUT UR51, UR51, 0x400, URZ, 0xc0, !UPT ;  /* 0x0000040033337892 */ /* 0x000fe4000f8ec0ff */
[----:B------:R-:W-:Y:S01]  /*0d70*/  ULOP3.LUT UR23, UR23, 0x20, URZ, 0xc0, !UPT ;  /* 0x0000002017177892 */ /* 0x000fe2000f8ec0ff */
[----:B------:R-:W4:Y:S01]  /*0d80*/  LDC R11, c[0x0][0xc24] ;  /* 0x00030900ff0b7b82 */ /* 0x000f220000000800 */
[----:B------:R-:W-:Y:S01]  /*0d90*/  UISETP.NE.AND UP2, UPT, UR4, 0x2, UPT ;  /* 0x000000020400788c */ /* 0x000fe2000bf45270 */
[----:B--2---:R-:W-:-:S02]  /*0da0*/  I2FP.F32.U32 R74, UR6 ;  /* 0x00000006004a7c45 */ /* 0x004fc40008201000 */
[----:B------:R-:W-:-:S05]  /*0db0*/  CS2R.32 R3, SR_CgaSize ;  /* 0x0000000000037805 */ /* 0x000fca0000008a00 */
[----:B------:R-:W-:-:S06]  /*0dc0*/  IMAD R3, R3, -0xa0, RZ ;  /* 0xffffff6003037824 */ /* 0x000fcc00078e02ff */
[----:B------:R-:W2:Y:S01]  /*0dd0*/  LDC R3, c[0x0][R3+0x2a0] ;  /* 0x0000a80003037b82 */ /* 0x000ea20000000800 */
[----:B------:R-:W-:Y:S01]  /*0de0*/  MOV R21, UR6 ;  /* 0x0000000600157c02 */ /* 0x000fe20008000f00 */
[----:B---3--:R-:W-:Y:S01]  /*0df0*/  FMUL R74, R74, UR7 ;  /* 0x000000074a4a7c20 */ /* 0x008fe20008400000 */
[----:B-1----:R-:W-:-:S05]  /*0e00*/  I2FP.F32.U32 R2, R19 ;  /* 0x0000001300027245 */ /* 0x002fca0000201000 */
[----:B------:R-:W1:Y:S01]  /*0e10*/  S2UR UR48, SR_CTAID.Z ;  /* 0x00000000003079c3 */ /* 0x000e620000002700 */
[----:B------:R-:W3:Y:S01]  /*0e20*/  F2I.U32.TRUNC.NTZ R74, R74 ;  /* 0x0000004a004a7305 */ /* 0x000ee2000020f000 */
[----:B----4-:R-:W-:Y:S01]  /*0e30*/  FMUL R2, R2, UR5 ;  /* 0x0000000502027c20 */ /* 0x010fe20008400000 */
[----:B------:R-:W4:Y:S01]  /*0e40*/  LDCU UR5, c[0x0][0xc30] ;  /* 0x00018600ff0577ac */ /* 0x000f220008000800 */
[----:B------:R-:W-:-:S04]  /*0e50*/  ISETP.GE.AND P0, PT, R11, 0x1, PT ;  /* 0x000000010b00780c */ /* 0x000fc80003f06270 */
[----:B------:R-:W1:Y:S01]  /*0e60*/  LDC R26, c[0x0][0xc24] ;  /* 0x00030900ff1a7b82 */ /* 0x000e620000000800 */
[----:B------:R-:W4:Y:S01]  /*0e70*/  F2I.U32.TRUNC.NTZ R0, R2 ;  /* 0x0000000200007305 */ /* 0x000f22000020f000 */
[----:B---3--:R-:W-:-:S05]  /*0e80*/  IADD3 R74, PT, PT, -R74, RZ, RZ ;  /* 0x000000ff4a4a7210 */ /* 0x008fca0007ffe1ff */
[----:B--2---:R-:W-:Y:S01]  /*0e90*/  IMAD R74, R3, R74, UR6 ;  /* 0x00000006034a7e24 */ /* 0x004fe2000f8e024a */
[----:B----4-:R-:W-:-:S05]  /*0ea0*/  IADD3 R0, PT, PT, -R0, RZ, RZ ;  /* 0x000000ff00007210 */ /* 0x010fca0007ffe1ff */
[----:B------:R-:W-:Y:S01]  /*0eb0*/  IMAD R51, R51, R0, R19 ;  /* 0x0000000033337224 */ /* 0x000fe200078e0213 */
[----:B------:R-:W-:Y:S01]  /*0ec0*/  PRMT R0, RZ, 0x7610, R0 ;  /* 0x00007610ff007816 */ /* 0x000fe20000000000 */
[----:B------:R-:W-:Y:S06]  /*0ed0*/  BRA.U UP4, `(.L_x_16) ;  /* 0x0000000104207547 */ /* 0x000fec000b800000 */
[C---:B------:R-:W-:Y:S02]  /*0ee0*/  ISETP.NE.AND P3, PT, R51.reuse, RZ, PT ;  /* 0x000000ff3300720c */ /* 0x040fe40003f65270 */
[----:B------:R-:W-:Y:S02]  /*0ef0*/  ISETP.NE.AND P1, PT, R51, RZ, PT ;  /* 0x000000ff3300720c */ /* 0x000fe40003f25270 */
[C---:B------:R-:W-:Y:S02]  /*0f00*/  ISETP.NE.AND P2, PT, R74.reuse, 0x1, PT ;  /* 0x000000014a00780c */ /* 0x040fe40003f45270 */
[----:B------:R-:W-:Y:S02]  /*0f10*/  SEL R0, RZ, 0x2, P3 ;  /* 0x00000002ff007807 */ /* 0x000fe40001800000 */
[----:B------:R-:W-:Y:S02]  /*0f20*/  ISETP.EQ.OR P1, PT, R74, RZ, !P1 ;  /* 0x000000ff4a00720c */ /* 0x000fe40004f22670 */
[----:B------:R-:W-:-:S02]  /*0f30*/  SEL R0, R0, 0x2, P2 ;  /* 0x0000000200007807 */ /* 0x000fc40001000000 */
[----:B------:R-:W-:-:S05]  /*0f40*/  SEL R3, RZ, 0x1, !P1 ;  /* 0x00000001ff037807 */ /* 0x000fca0004800000 */
[----:B------:R-:W-:Y:S02]  /*0f50*/  IMAD.IADD R0, R3, 0x1, R0 ;  /* 0x0000000103007824 */ /* 0x000fe400078e0200 */
.L_x_16:
[----:B------:R-:W-:Y:S05]  /*0f60*/  @!P0 BRA `(.L_x_17) ;  /* 0x0000000000b88947 */ /* 0x000fea0003800000 */
[----:B------:R-:W2:Y:S01]  /*0f70*/  LDC.64 R4, c[0x0][0xc18] ;  /* 0x00030600ff047b82 */ /* 0x000ea20000000a00 */
[----:B------:R-:W-:-:S07]  /*0f80*/  ISETP.NE.AND P0, PT, R11, 0x1, PT ;  /* 0x000000010b00780c */ /* 0x000fce0003f05270 */
[----:B------:R-:W3:Y:S08]  /*0f90*/  LDC R10, c[0x0][0xc0c] ;  /* 0x00030300ff0a7b82 */ /* 0x000ef00000000800 */
[----:B------:R-:W4:Y:S08]  /*0fa0*/  LDC R13, c[0x0][0x370] ;  /* 0x0000dc00ff0d7b82 */ /* 0x000f300000000800 */
[----:B------:R-:W1:Y:S01]  /*0fb0*/  LDC R12, c[0x0][0x374] ;  /* 0x0000dd00ff0c7b82 */ /* 0x000e620000000800 */
[----:B--2---:R-:W-:-:S07]  /*0fc0*/  ISETP.NE.AND P1, PT, R4, 0x1, PT ;  /* 0x000000010400780c */ /* 0x004fce0003f25270 */
[----:B------:R-:W4:Y:S01]  /*0fd0*/  LDC.64 R6, c[0x0][0xc10] ;  /* 0x00030400ff067b82 */ /* 0x000f220000000a00 */
[----:B---3--:R-:W-:-:S07]  /*0fe0*/  ISETP.NE.AND P2, PT, R10, 0x1, PT ;  /* 0x000000010a00780c */ /* 0x008fce0003f45270 */
[----:B------:R-:W2:Y:S08]  /*0ff0*/  LDC R9, c[0x0][0xc20] ;  /* 0x00030800ff097b82 */ /* 0x000eb00000000800 */
[----:B------:R-:W3:Y:S01]  /*1000*/  LDC.64 R2, c[0x0][0xc28] ;  /* 0x00030a00ff027b82 */ /* 0x000ee20000000a00 */
[----:B-1----:R-:W-:-:S04]  /*1010*/  IMAD.HI.U32 R14, R12, R5, RZ ;  /* 0x000000050c0e7227 */ /* 0x002fc800078e00ff */
[----:B----4-:R-:W-:-:S04]  /*1020*/  IMAD.HI.U32 R16, R13, R6, RZ ;  /* 0x000000060d107227 */ /* 0x010fc800078e00ff */
[----:B------:R-:W-:Y:S01]  /*1030*/  IMAD.HI.U32 R18, R21, R6, RZ ;  /* 0x0000000615127227 */ /* 0x000fe200078e00ff */
[----:B------:R-:W-:Y:S02]  /*1040*/  @P2 SHF.R.U32.HI R13, RZ, R7, R16 ;  /* 0x00000007ff0d2219 */ /* 0x000fe40000011610 */
[----:B--2---:R-:W-:Y:S01]  /*1050*/  @P1 SHF.R.U32.HI R12, RZ, R9, R14 ;  /* 0x00000009ff0c1219 */ /* 0x004fe2000001160e */
[----:B------:R-:W-:Y:S01]  /*1060*/  IMAD.HI.U32 R16, R19, R5, RZ ;  /* 0x0000000513107227 */ /* 0x000fe200078e00ff */
[----:B------:R-:W-:-:S04]  /*1070*/  SHF.R.U32.HI R18, RZ, R7, R18 ;  /* 0x00000007ff127219 */ /* 0x000fc80000011612 */
[----:B------:R-:W-:Y:S01]  /*1080*/  SHF.R.U32.HI R16, RZ, R9, R16 ;  /* 0x00000009ff107219 */ /* 0x000fe20000011610 */
[----:B---3--:R-:W-:Y:S01]  /*1090*/  IMAD.HI.U32 R14, R12, R2, RZ ;  /* 0x000000020c0e7227 */ /* 0x008fe200078e00ff */
[----:B------:R-:W-:Y:S02]  /*10a0*/  SEL R7, R21, R18, !P2 ;  /* 0x0000001215077207 */ /* 0x000fe40005000000 */
[----:B------:R-:W-:Y:S01]  /*10b0*/  SEL R5, R19, R16, !P1 ;  /* 0x0000001013057207 */ /* 0x000fe20004800000 */
[----:B------:R-:W-:Y:S01]  /*10c0*/  IMAD.HI.U32 R6, R13, R2, RZ ;  /* 0x000000020d067227 */ /* 0x000fe200078e00ff */
[-C--:B------:R-:W-:Y:S02]  /*10d0*/  @P0 SHF.R.U32.HI R12, RZ, R3.reuse, R14 ;  /* 0x00000003ff0c0219 */ /* 0x080fe4000001160e */
[----:B------:R-:W-:Y:S02]  /*10e0*/  IADD3 R9, PT, PT, -R5, RZ, RZ ;  /* 0x000000ff05097210 */ /* 0x000fe40007ffe1ff */
[----:B------:R-:W-:Y:S01]  /*10f0*/  @P0 SHF.R.U32.HI R13, RZ, R3, R6 ;  /* 0x00000003ff0d0219 */ /* 0x000fe20000011606 */
[----:B------:R-:W-:-:S02]  /*1100*/  IMAD R12, R12, R11, RZ ;  /* 0x0000000b0c0c7224 */ /* 0x000fc400078e02ff */
[----:B------:R-:W-:Y:S02]  /*1110*/  IMAD R9, R4, R9, R19 ;  /* 0x0000000904097224 */ /* 0x000fe400078e0213 */
[----:B------:R-:W-:Y:S01]  /*1120*/  IMAD R6, R13, R11, RZ ;  /* 0x0000000b0d067224 */ /* 0x000fe200078e02ff */
[----:B------:R-:W-:-:S04]  /*1130*/  ISETP.GE.AND P1, PT, R5, R12, PT ;  /* 0x0000000c0500720c */ /* 0x000fc80003f26270 */
[----:B------:R-:W-:Y:S01]  /*1140*/  ISETP.GE.OR P1, PT, R7, R6, P1 ;  /* 0x000000060700720c */ /* 0x000fe20000f26670 */
[----:B------:R-:W-:-:S05]  /*1150*/  IMAD.HI.U32 R6, R5, R2, RZ ;  /* 0x0000000205067227 */ /* 0x000fca00078e00ff */
[----:B------:R-:W-:-:S04]  /*1160*/  SHF.R.U32.HI R6, RZ, R3, R6 ;  /* 0x00000003ff067219 */ /* 0x000fc80000011606 */
[----:B------:R-:W-:-:S03]  /*1170*/  SEL R6, R5, R6, !P0 ;  /* 0x0000000605067207 */ /* 0x000fc60004000000 */
[----:B------:R-:W-:Y:S01]  /*1180*/  @!P1 IMAD.HI.U32 R12, R7, R2, RZ ;  /* 0x00000002070c9227 */ /* 0x000fe200078e00ff */
[----:B------:R-:W-:-:S04]  /*1190*/  IADD3 R2, PT, PT, -R6, RZ, RZ ;  /* 0x000000ff06027210 */ /* 0x000fc80007ffe1ff */
[----:B------:R-:W-:Y:S01]  /*11a0*/  @!P1 SHF.R.U32.HI R12, RZ, R3, R12 ;  /* 0x00000003ff0c9219 */ /* 0x000fe2000001160c */
[----:B------:R-:W-:-:S03]  /*11b0*/  IMAD R2, R11, R2, R5 ;  /* 0x000000020b027224 */ /* 0x000fc600078e0205 */
[----:B------:R-:W-:-:S05]  /*11c0*/  @!P1 SEL R3, R7, R12, !P0 ;  /* 0x0000000c07039207 */ /* 0x000fca0004000000 */
[--C-:B------:R-:W-:Y:S02]  /*11d0*/  @!P1 IMAD.IADD R6, R6, 0x1, -R3.reuse ;  /* 0x0000000106069824 */ /* 0x100fe400078e0a03 */
[----:B------:R-:W-:Y:S01]  /*11e0*/  @!P1 IMAD R3, R2, R13, R3 ;  /* 0x0000000d02039224 */ /* 0x000fe200078e0203 */
[----:B------:R-:W-:Y:S01]  /*11f0*/  IADD3 R2, PT, PT, -R7, RZ, RZ ;  /* 0x000000ff07027210 */ /* 0x000fe20007ffe1ff */
[----:B------:R-:W-:Y:S02]  /*1200*/  @!P1 IMAD R5, R6, R11, R7 ;  /* 0x0000000b06059224 */ /* 0x000fe400078e0207 */
[----:B------:R-:W-:Y:S02]  /*1210*/  @!P1 IMAD.MOV.U32 R7, RZ, RZ, R3 ;  /* 0x000000ffff079224 */ /* 0x000fe400078e0003 */
[----:B------:R-:W-:Y:S02]  /*1220*/  IMAD R2, R10, R2, R21 ;  /* 0x000000020a027224 */ /* 0x000fe400078e0215 */
[----:B------:R-:W-:-:S02]  /*1230*/  IMAD R19, R5, R4, R9 ;  /* 0x0000000405137224 */ /* 0x000fc400078e0209 */
[----:B------:R-:W-:Y:S02]  /*1240*/  IMAD R21, R7, R10, R2 ;  /* 0x0000000a07157224 */ /* 0x000fe400078e0202 */
.L_x_17:
[----:B------:R-:W-:-:S09]  /*1250*/  UISETP.NE.AND UP3, UPT, UR5, 0x1, UPT ;  /* 0x000000010500788c */ /* 0x000fd2000bf65270 */
[----:B------:R-:W-:Y:S05]  /*1260*/  BRA.U UP3, `(.L_x_18) ;  /* 0x0000000103407547 */ /* 0x000fea000b800000 */
[----:B------:R-:W2:Y:S08]  /*1270*/  LDC.64 R4, c[0x0][0xc10] ;  /* 0x00030400ff047b82 */ /* 0x000eb00000000a00 */
[----:B------:R-:W3:Y:S08]  /*1280*/  LDC.64 R2, c[0x0][0xc18] ;  /* 0x00030600ff027b82 */ /* 0x000ef00000000a00 */
[----:B------:R-:W4:Y:S08]  /*1290*/  LDC R6, c[0x0][0xc20] ;  /* 0x00030800ff067b82 */ /* 0x000f300000000800 */
[----:B------:R-:W1:Y:S01]  /*12a0*/  LDC R10, c[0x0][0xc0c] ;  /* 0x00030300ff0a7b82 */ /* 0x000e620000000800 */
[----:B--2---:R-:W-:-:S05]  /*12b0*/  IMAD.HI.U32 R4, R21, R4, RZ ;  /* 0x0000000415047227 */ /* 0x004fca00078e00ff */
[----:B------:R-:W-:Y:S01]  /*12c0*/  SHF.R.U32.HI R4, RZ, R5, R4 ;  /* 0x00000005ff047219 */ /* 0x000fe20000011604 */
[----:B---3--:R-:W-:Y:S01]  /*12d0*/  IMAD.HI.U32 R3, R19, R3, RZ ;  /* 0x0000000313037227 */ /* 0x008fe200078e00ff */
[----:B------:R-:W-:-:S04]  /*12e0*/  ISETP.NE.AND P0, PT, R2, 0x1, PT ;  /* 0x000000010200780c */ /* 0x000fc80003f05270 */
[----:B----4-:R-:W-:-:S04]  /*12f0*/  SHF.R.U32.HI R6, RZ, R6, R3 ;  /* 0x00000006ff067219 */ /* 0x010fc80000011603 */
[----:B------:R-:W-:Y:S02]  /*1300*/  SEL R3, R19, R6, !P0 ;  /* 0x0000000613037207 */ /* 0x000fe40004000000 */
[----:B-1----:R-:W-:-:S04]  /*1310*/  ISETP.NE.AND P1, PT, R10, 0x1, PT ;  /* 0x000000010a00780c */ /* 0x002fc80003f25270 */
[----:B------:R-:W-:-:S05]  /*1320*/  SEL R4, R21, R4, !P1 ;  /* 0x0000000415047207 */ /* 0x000fca0004800000 */
[----:B------:R-:W-:Y:S02]  /*1330*/  IMAD.IADD R5, R3, 0x1, -R4 ;  /* 0x0000000103057824 */ /* 0x000fe400078e0a04 */
[----:B------:R-:W-:Y:S02]  /*1340*/  IMAD.IADD R3, R4, 0x1, -R3 ;  /* 0x0000000104037824 */ /* 0x000fe400078e0a03 */
[----:B------:R-:W-:Y:S02]  /*1350*/  IMAD R21, R5, R10, R21 ;  /* 0x0000000a05157224 */ /* 0x000fe400078e0215 */
[----:B------:R-:W-:Y:S02]  /*1360*/  IMAD R19, R3, R2, R19 ;  /* 0x0000000203137224 */ /* 0x000fe400078e0213 */
.L_x_18:
[----:B------:R-:W-:Y:S05]  /*1370*/  BRA.U !UP1, `(.L_x_19) ;  /* 0x00000001090c7547 */ /* 0x000fea000b800000 */
[----:B------:R-:W-:Y:S01]  /*1380*/  UCGABAR_WAIT ;  /* 0x0000000000007dc7 */ /* 0x000fe20008000000 */
[----:B------:R-:W-:Y:S01]  /*1390*/  CCTL.IVALL ;  /* 0x00000000ff00798f */ /* 0x000fe20002000000 */
[----:B------:R-:W-:Y:S05]  /*13a0*/  BRA `(.L_x_20) ;  /* 0x0000000000047947 */ /* 0x000fea0003800000 */
.L_x_19:
[----:B------:R-:W-:Y:S06]  /*13b0*/  BAR.SYNC.DEFER_BLOCKING 0x0 ;  /* 0x0000000000007b1d */ /* 0x000fec0000010000 */
.L_x_20:
[----:B------:R-:W-:Y:S05]  /*13c0*/  BRA.U UP2, `(.L_x_21) ;  /* 0x0000001d02e47547 */ /* 0x000fea000b800000 */
[----:B------:R-:W2:Y:S01]  /*13d0*/  LDCU UR65, c[0x0][0x394] ;  /* 0x00007280ff4177ac */ /* 0x000ea20008000800 */
[----:B------:R-:W3:Y:S01]  /*13e0*/  LDC R2, c[0x0][0x5d8] ;  /* 0x00017600ff027b82 */ /* 0x000ee20000000800 */
[----:B------:R-:W-:Y:S01]  /*13f0*/  PLOP3.LUT P4, PT, PT, PT, UP6, 0x80, 0x8 ;  /* 0x000000000008781c */ /* 0x000fe20003f8f068 */
[----:B------:R-:W-:Y:S01]  /*1400*/  IMAD.MOV.U32 R12, RZ, RZ, 0x1 ;  /* 0x00000001ff0c7424 */ /* 0x000fe200078e00ff */
[----:B------:R-:W-:Y:S01]  /*1410*/  UISETP.NE.AND UP0, UPT, UR4, URZ, UPT ;  /* 0x000000ff0400728c */ /* 0x000fe2000bf05270 */
[----:B------:R-:W-:Y:S01]  /*1420*/  ISETP.EQ.OR P5, PT, R8, RZ, P6 ;  /* 0x000000ff0800720c */ /* 0x000fe200037a2670 */
[----:B------:R-:W-:Y:S01]  /*1430*/  USEL UR62, URZ, 0x1, UP5 ;  /* 0x00000001ff3e7887 */ /* 0x000fe2000a800000 */
[----:B------:R-:W-:Y:S01]  /*1440*/  PLOP3.LUT P4, PT, P4, PT, PT, 0x8, 0x80 ;  /* 0x000000000080781c */ /* 0x000fe2000278e170 */
[----:B------:R-:W-:Y:S01]  /*1450*/  IMAD.MOV.U32 R10, RZ, RZ, RZ ;  /* 0x000000ffff0a7224 */ /* 0x000fe200078e00ff */
[----:B------:R-:W4:Y:S01]  /*1460*/  LDC R9, c[0x0][0x370] ;  /* 0x0000dc00ff097b82 */ /* 0x000f220000000800 */
[----:B------:R-:W1:Y:S01]  /*1470*/  LDCU.64 UR68, c[0x0][0x348] ;  /* 0x00006900ff4477ac */ /* 0x000e620008000a00 */
[----:B------:R-:W-:Y:S01]  /*1480*/  USEL UR62, UR62, 0x2, UP0 ;  /* 0x000000023e3e7887 */ /* 0x000fe20008000000 */
[----:B------:R-:W-:-:S05]  /*1490*/  UMOV UR63, URZ ;  /* 0x000000ff003f7c82 */ /* 0x000fca0008000000 */
[----:B------:R-:W1:Y:S01]  /*14a0*/  LDC R0, c[0x0][0x374] ;  /* 0x0000dd00ff007b82 */ /* 0x000e620000000800 */
[----:B--2---:R-:W-:Y:S02]  /*14b0*/  UIADD3 UR5, UPT, UPT, UR65, 0x3f, URZ ;  /* 0x0000003f41057890 */ /* 0x004fe4000fffe0ff */
[----:B------:R-:W-:Y:S02]  /*14c0*/  UIADD3 UR4, UPT, UPT, UR65, -0x1, URZ ;  /* 0xffffffff41047890 */ /* 0x000fe4000fffe0ff */
[----:B------:R-:W-:Y:S02]  /*14d0*/  USHF.R.S32.HI UR67, URZ, 0x1f, UR5 ;  /* 0x0000001fff437899 */ /* 0x000fe40008011405 */
[----:B------:R-:W-:Y:S01]  /*14e0*/  UISETP.GE.U32.AND UP2, UPT, UR4, -0x7f, UPT ;  /* 0xffffff810400788c */ /* 0x000fe2000bf46070 */
[----:B---3--:R-:W-:Y:S01]  /*14f0*/  VIADD R2, R2, 0x7f ;  /* 0x0000007f02027836 */ /* 0x008fe20000000000 */
[----:B------:R-:W-:Y:S02]  /*1500*/  ULEA.HI UR67, UR67, UR5, URZ, 0x6 ;  /* 0x0000000543437291 */ /* 0x000fe4000f8f30ff */
[----:B------:R-:W-:-:S02]  /*1510*/  UIADD3 UR65, UPT, UPT, UR65, 0x7e, URZ ;  /* 0x0000007e41417890 */ /* 0x000fc4000fffe0ff */
[----:B------:R-:W-:Y:S01]  /*1520*/  USHF.R.S32.HI UR67, URZ, 0x6, UR67 ;  /* 0x00000006ff437899 */ /* 0x000fe20008011443 */
[----:B------:R-:W-:-:S03]  /*1530*/  SHF.R.S32.HI R3, RZ, 0x1f, R2 ;  /* 0x0000001fff037819 */ /* 0x000fc60000011402 */
[----:B------:R-:W-:Y:S01]  /*1540*/  UISETP.LT.U32.AND UP1, UPT, UR67, 0x4, UPT ;  /* 0x000000044300788c */ /* 0x000fe2000bf21070 */
[----:B------:R-:W-:-:S03]  /*1550*/  LEA.HI R14, R3, R2, RZ, 0x7 ;  /* 0x00000002030e7211 */ /* 0x000fc600078f38ff */
[----:B------:R-:W-:Y:S01]  /*1560*/  USEL UR66, UR67, 0x4, UP1 ;  /* 0x0000000443427887 */ /* 0x000fe20008800000 */
[----:B------:R-:W-:-:S03]  /*1570*/  SHF.R.S32.HI R14, RZ, 0x7, R14 ;  /* 0x00000007ff0e7819 */ /* 0x000fc6000001140e */
[----:B------:R-:W-:Y:S02]  /*1580*/  UIADD3 UR61, UPT, UPT, UR66, -0x1, URZ ;  /* 0xffffffff423d7890 */ /* 0x000fe4000fffe0ff */
[----:B------:R-:W-:Y:S02]  /*1590*/  @UP2 UIADD3 UR61, UPT, UPT, UR66, URZ, URZ ;  /* 0x000000ff423d2290 */ /* 0x000fe4000fffe0ff */
[----:B------:R-:W-:Y:S02]  /*15a0*/  UIADD3 UR64, UPT, UPT, UR67, -UR66, URZ ;  /* 0x8000004243407290 */ /* 0x000fe4000fffe0ff */
[----:B-1--4-:R-:W-:-:S12]  /*15b0*/  UIADD3 UR61, UPT, UPT, UR61, 0x1, URZ ;  /* 0x000000013d3d7890 */ /* 0x012fd8000fffe0ff */
.L_x_39:
[-C--:B------:R-:W-:Y:S01]  /*15c0*/  IABS R5, R14.reuse ;  /* 0x0000000e00057213 */ /* 0x080fe20000000000 */
[----:B-1----:R-:W1:Y:S01]  /*15d0*/  LDC R7, c[0x0][0x5dc] ;  /* 0x00017700ff077b82 */ /* 0x002e620000000800 */
[----:B------:R-:W-:Y:S01]  /*15e0*/  IABS R2, R19 ;  /* 0x0000001300027213 */ /* 0x000fe20000000000 */
[----:B------:R-:W-:Y:S01]  /*15f0*/  UMOV UR4, 0x400 ;  /* 0x0000040000047882 */ /* 0x000fe20000000000 */
[----:B------:R-:W2:Y:S01]  /*1600*/  I2F.RP R6, R5 ;  /* 0x0000000500067306 */ /* 0x000ea20000209400 */
[----:B------:R-:W-:Y:S01]  /*1610*/  IABS R3, R14 ;  /* 0x0000000e00037213 */ /* 0x000fe20000000000 */
[----:B------:R-:W-:Y:S01]  /*1620*/  UISETP.GE.U32.AND UP0, UPT, UR65, 0x7f, UPT ;  /* 0x0000007f4100788c */ /* 0x000fe2000bf06070 */
[----:B------:R-:W-:Y:S01]  /*1630*/  R2UR UR54, R21 ;  /* 0x00000000153672ca */ /* 0x000fe200000e0000 */
[----:B------:R-:W-:Y:S01]  /*1640*/  UMOV UR31, URZ ;  /* 0x000000ff001f7c82 */ /* 0x000fe20008000000 */
[----:B------:R-:W-:Y:S01]  /*1650*/  IADD3 R3, PT, PT, RZ, -R3, RZ ;  /* 0x80000003ff037210 */ /* 0x000fe20007ffe0ff */
[----:B---3--:R-:W3:Y:S02]  /*1660*/  S2UR UR60, SR_CgaCtaId ;  /* 0x00000000003c79c3 */ /* 0x008ee40000008800 */
[----:B--2---:R-:W2:Y:S08]  /*1670*/  MUFU.RCP R16, R6 ;  /* 0x0000000600107308 */ /* 0x004eb00000001000 */
[----:B------:R-:W-:Y:S01]  /*1680*/  USHF.L.U32 UR54, UR54, 0x6, URZ ;  /* 0x0000000636367899 */ /* 0x000fe200080006ff */
[----:B-1----:R-:W-:-:S04]  /*1690*/  IABS R13, R7 ;  /* 0x00000007000d7213 */ /* 0x002fc80000000000 */
[----:B------:R-:W1:Y:S01]  /*16a0*/  I2F.RP R6, R13 ;  /* 0x0000000d00067306 */ /* 0x000e620000209400 */
[----:B---3--:R-:W-:Y:S01]  /*16b0*/  ULEA UR60, UR60, UR4, 0x18 ;  /* 0x000000043c3c7291 */ /* 0x008fe2000f8ec0ff */
[----:B--2---:R-:W-:-:S03]  /*16c0*/  VIADD R16, R16, 0xffffffe ;  /* 0x0ffffffe10107836 */ /* 0x004fc60000000000 */
[----:B------:R-:W-:-:S03]  /*16d0*/  ULEA UR4, UR63, UR60, 0x3 ;  /* 0x0000003c3f047291 */ /* 0x000fc6000f8e18ff */
[----:B------:R-:W2:Y:S08]  /*16e0*/  F2I.FTZ.U32.TRUNC.NTZ R17, R16 ;  /* 0x0000001000117305 */ /* 0x000eb0000021f000 */
[----:B-1----:R-:W1:Y:S01]  /*16f0*/  MUFU.RCP R6, R6 ;  /* 0x0000000600067308 */ /* 0x002e620000001000 */
[----:B--2---:R-:W-:Y:S02]  /*1700*/  IMAD.MOV R4, RZ, RZ, -R17 ;  /* 0x000000ffff047224 */ /* 0x004fe400078e0a11 */
[----:B------:R-:W-:-:S02]  /*1710*/  IMAD.MOV.U32 R16, RZ, RZ, RZ ;  /* 0x000000ffff107224 */ /* 0x000fc400078e00ff */
[----:B------:R-:W-:-:S04]  /*1720*/  IMAD R15, R4, R5, RZ ;  /* 0x00000005040f7224 */ /* 0x000fc800078e02ff */
[----:B------:R-:W-:-:S04]  /*1730*/  IMAD.HI.U32 R15, R17, R15, R16 ;  /* 0x0000000f110f7227 */ /* 0x000fc800078e0010 */
[----:B-1----:R-:W-:Y:S02]  /*1740*/  VIADD R16, R6, 0xffffffe ;  /* 0x0ffffffe06107836 */ /* 0x002fe40000000000 */
[----:B------:R-:W-:Y:S02]  /*1750*/  IMAD.HI.U32 R4, R15, R2, RZ ;  /* 0x000000020f047227 */ /* 0x000fe400078e00ff */
[----:B------:R-:W1:Y:S02]  /*1760*/  F2I.FTZ.U32.TRUNC.NTZ R17, R16 ;  /* 0x0000001000117305 */ /* 0x000e64000021f000 */
[----:B------:R-:W-:-:S05]  /*1770*/  IMAD R2, R4, R3, R2 ;  /* 0x0000000304027224 */ /* 0x000fca00078e0202 */
[----:B------:R-:W-:Y:S01]  /*1780*/  ISETP.GT.U32.AND P1, PT, R5, R2, PT ;  /* 0x000000020500720c */ /* 0x000fe20003f24070 */
[----:B-1----:R-:W-:Y:S02]  /*1790*/  IMAD.MOV R6, RZ, RZ, -R17 ;  /* 0x000000ffff067224 */ /* 0x002fe400078e0a11 */
[----:B------:R-:W-:Y:S02]  /*17a0*/  IMAD.MOV.U32 R16, RZ, RZ, RZ ;  /* 0x000000ffff107224 */ /* 0x000fe400078e00ff */
[----:B------:R-:W-:-:S08]  /*17b0*/  IMAD R6, R6, R13, RZ ;  /* 0x0000000d06067224 */ /* 0x000fd000078e02ff */
[----:B------:R-:W-:Y:S01]  /*17c0*/  @!P1 IADD3 R4, PT, PT, R4, 0x1, RZ ;  /* 0x0000000104049810 */ /* 0x000fe20007ffe0ff */
[----:B------:R-:W-:Y:S01]  /*17d0*/  @!P1 IMAD.IADD R2, R2, 0x1, -R5 ;  /* 0x0000000102029824 */ /* 0x000fe200078e0a05 */
[----:B------:R-:W-:Y:S01]  /*17e0*/  ISETP.NE.AND P1, PT, R14, RZ, PT ;  /* 0x000000ff0e00720c */ /* 0x000fe20003f25270 */
[----:B------:R-:W-:-:S03]  /*17f0*/  IMAD.HI.U32 R6, R17, R6, R16 ;  /* 0x0000000611067227 */ /* 0x000fc600078e0010 */
[----:B------:R-:W-:Y:S02]  /*1800*/  ISETP.GE.U32.AND P2, PT, R2, R5, PT ;  /* 0x000000050200720c */ /* 0x000fe40003f46070 */
[----:B------:R-:W-:Y:S01]  /*1810*/  LOP3.LUT R2, R19, R14, RZ, 0x3c, !PT ;  /* 0x0000000e13027212 */ /* 0x000fe200078e3cff */
[----:B------:R-:W1:Y:S03]  /*1820*/  LDC R5, c[0x0][0x5e0] ;  /* 0x00017800ff057b82 */ /* 0x000e660000000800 */
[----:B------:R-:W-:-:S07]  /*1830*/  ISETP.GE.AND P0, PT, R2, RZ, PT ;  /* 0x000000ff0200720c */ /* 0x000fce0003f06270 */
[----:B------:R-:W-:-:S06]  /*1840*/  @P2 VIADD R4, R4, 0x1 ;  /* 0x0000000104042836 */ /* 0x000fcc0000000000 */
[----:B------:R-:W-:Y:S02]  /*1850*/  @!P0 IADD3 R4, PT, PT, -R4, RZ, RZ ;  /* 0x000000ff04048210 */ /* 0x000fe40007ffe1ff */
[----:B------:R-:W-:-:S04]  /*1860*/  @!P1 LOP3.LUT R4, RZ, R14, RZ, 0x33, !PT ;  /* 0x0000000eff049212 */ /* 0x000fc800078e33ff */
[----:B------:R-:W-:Y:S02]  /*1870*/  IABS R3, R4 ;  /* 0x0000000400037213 */ /* 0x000fe40000000000 */
[----:B-1----:R-:W-:-:S03]  /*1880*/  IABS R2, R5 ;  /* 0x0000000500027213 */ /* 0x002fc60000000000 */
[----:B------:R-:W-:Y:S01]  /*1890*/  IMAD.HI.U32 R6, R6, R3, RZ ;  /* 0x0000000306067227 */ /* 0x000fe200078e00ff */
[----:B------:R-:W1:Y:S03]  /*18a0*/  I2F.RP R15, R2 ;  /* 0x00000002000f7306 */ /* 0x000e660000209400 */
[----:B------:R-:W-:-:S04]  /*18b0*/  IMAD.MOV R16, RZ, RZ, -R6 ;  /* 0x000000ffff107224 */ /* 0x000fc800078e0a06 */
[----:B------:R-:W-:Y:S01]  /*18c0*/  IMAD R16, R13, R16, R3 ;  /* 0x000000100d107224 */ /* 0x000fe200078e0203 */
[----:B------:R-:W-:-:S04]  /*18d0*/  LOP3.LUT R3, R4, R7, RZ, 0x3c, !PT ;  /* 0x0000000704037212 */ /* 0x000fc800078e3cff */
[----:B------:R-:W-:Y:S02]  /*18e0*/  ISETP.GT.U32.AND P1, PT, R13, R16, PT ;  /* 0x000000100d00720c */ /* 0x000fe40003f24070 */
[----:B------:R-:W-:Y:S01]  /*18f0*/  ISETP.GE.AND P0, PT, R3, RZ, PT ;  /* 0x000000ff0300720c */ /* 0x000fe20003f06270 */
[----:B-1----:R-:W1:Y:S10]  /*1900*/  MUFU.RCP R15, R15 ;  /* 0x0000000f000f7308 */ /* 0x002e740000001000 */
[----:B------:R-:W-:Y:S01]  /*1910*/  @!P1 IADD3 R16, PT, PT, R16, -R13, RZ ;  /* 0x8000000d10109210 */ /* 0x000fe20007ffe0ff */
[----:B------:R-:W-:Y:S01]  /*1920*/  @!P1 VIADD R6, R6, 0x1 ;  /* 0x0000000106069836 */ /* 0x000fe20000000000 */
[----:B------:R-:W-:-:S02]  /*1930*/  ISETP.NE.AND P1, PT, R7, RZ, PT ;  /* 0x000000ff0700720c */ /* 0x000fc40003f25270 */
[----:B------:R-:W-:Y:S01]  /*1940*/  ISETP.GE.U32.AND P2, PT, R16, R13, PT ;  /* 0x0000000d1000720c */ /* 0x000fe20003f46070 */
[----:B------:R-:W-:Y:S02]  /*1950*/  HFMA2 R16, -RZ, RZ, 0, 0 ;  /* 0x00000000ff107431 */ /* 0x000fe400000001ff */
[----:B-1----:R-:W-:Y:S01]  /*1960*/  VIADD R17, R15, 0xffffffe ;  /* 0x0ffffffe0f117836 */ /* 0x002fe20000000000 */
[----:B------:R-:W-:-:S05]  /*1970*/  SHF.L.U32 R15, R12, 0x1f, RZ ;  /* 0x0000001f0c0f7819 */ /* 0x000fca00000006ff */
[----:B------:R-:W1:Y:S04]  /*1980*/  F2I.FTZ.U32.TRUNC.NTZ R17, R17 ;  /* 0x0000001100117305 */ /* 0x000e68000021f000 */
[----:B------:R-:W-:Y:S01]  /*1990*/  @P2 IADD3 R6, PT, PT, R6, 0x1, RZ ;  /* 0x0000000106062810 */ /* 0x000fe20007ffe0ff */
[----:B------:R2:W3:Y:S04]  /*19a0*/  SYNCS.PHASECHK.TRANS64.TRYWAIT P2, [UR4+0x20], R15 ;  /* 0x0000200fff0075a7 */ /* 0x0004e80008041104 */
[----:B------:R-:W-:Y:S01]  /*19b0*/  @!P0 IMAD.MOV R6, RZ, RZ, -R6 ;  /* 0x000000ffff068224 */ /* 0x000fe200078e0a06 */
[----:B------:R-:W-:Y:S01]  /*19c0*/  @!P1 LOP3.LUT R6, RZ, R7, RZ, 0x33, !PT ;  /* 0x00000007ff069212 */ /* 0x000fe200078e33ff */
[----:B-1----:R-:W-:-:S04]  /*19d0*/  IMAD.MOV R3, RZ, RZ, -R17 ;  /* 0x000000ffff037224 */ /* 0x002fc800078e0a11 */
[----:B------:R-:W-:Y:S01]  /*19e0*/  IMAD R13, R3, R2, RZ ;  /* 0x00000002030d7224 */ /* 0x000fe200078e02ff */
[----:B------:R-:W-:-:S03]  /*19f0*/  IABS R3, R6 ;  /* 0x0000000600037213 */ /* 0x000fc60000000000 */
[----:B------:R-:W-:-:S04]  /*1a00*/  IMAD.HI.U32 R16, R17, R13, R16 ;  /* 0x0000000d11107227 */ /* 0x000fc800078e0010 */
[----:B------:R-:W-:-:S04]  /*1a10*/  IMAD.MOV.U32 R13, RZ, RZ, R3 ;  /* 0x000000ffff0d7224 */ /* 0x000fc800078e0003 */
[----:B------:R-:W-:-:S04]  /*1a20*/  IMAD.HI.U32 R16, R16, R13, RZ ;  /* 0x0000000d10107227 */ /* 0x000fc800078e00ff */
[----:B------:R-:W-:-:S04]  /*1a30*/  IMAD.MOV R3, RZ, RZ, -R16 ;  /* 0x000000ffff037224 */ /* 0x000fc800078e0a10 */
[----:B------:R-:W-:-:S05]  /*1a40*/  IMAD R3, R2, R3, R13 ;  /* 0x0000000302037224 */ /* 0x000fca00078e020d */
[----:B------:R-:W-:-:S13]  /*1a50*/  ISETP.GT.U32.AND P1, PT, R2, R3, PT ;  /* 0x000000030200720c */ /* 0x000fda0003f24070 */
[-C--:B------:R-:W-:Y:S01]  /*1a60*/  @!P1 IADD3 R3, PT, PT, R3, -R2.reuse, RZ ;  /* 0x8000000203039210 */ /* 0x080fe20007ffe0ff */
[----:B------:R-:W-:Y:S01]  /*1a70*/  @!P1 VIADD R16, R16, 0x1 ;  /* 0x0000000110109836 */ /* 0x000fe20000000000 */
[----:B------:R-:W-:Y:S02]  /*1a80*/  ISETP.NE.AND P1, PT, R5, RZ, PT ;  /* 0x000000ff0500720c */ /* 0x000fe40003f25270 */
[----:B------:R-:W-:Y:S01]  /*1a90*/  ISETP.GE.U32.AND P3, PT, R3, R2, PT ;  /* 0x000000020300720c */ /* 0x000fe20003f66070 */
[----:B------:R-:W-:Y:S01]  /*1aa0*/  IMAD.MOV R2, RZ, RZ, -R4 ;  /* 0x000000ffff027224 */ /* 0x000fe200078e0a04 */
[----:B------:R-:W-:-:S03]  /*1ab0*/  LOP3.LUT R3, R6, R5, RZ, 0x3c, !PT ;  /* 0x0000000506037212 */ /* 0x000fc600078e3cff */
[----:B------:R-:W-:Y:S01]  /*1ac0*/  IMAD R2, R14, R2, R19 ;  /* 0x000000020e027224 */ /* 0x000fe200078e0213 */
[----:B------:R-:W-:Y:S01]  /*1ad0*/  ISETP.GE.AND P0, PT, R3, RZ, PT ;  /* 0x000000ff0300720c */ /* 0x000fe20003f06270 */
[----:B------:R-:W-:-:S03]  /*1ae0*/  IMAD.MOV R3, RZ, RZ, -R6 ;  /* 0x000000ffff037224 */ /* 0x000fc600078e0a06 */
[----:B------:R-:W-:Y:S01]  /*1af0*/  R2UR UR34, R2 ;  /* 0x00000000022272ca */ /* 0x000fe200000e0000 */
[----:B------:R-:W-:Y:S02]  /*1b00*/  IMAD R7, R7, R3, R4 ;  /* 0x0000000307077224 */ /* 0x000fe400078e0204 */
[----:B------:R-:W-:-:S06]  /*1b10*/  @P3 IADD3 R16, PT, PT, R16, 0x1, RZ ;  /* 0x0000000110103810 */ /* 0x000fcc0007ffe0ff */
[----:B------:R-:W-:Y:S01]  /*1b20*/  @!P0 IMAD.MOV R16, RZ, RZ, -R16 ;  /* 0x000000ffff108224 */ /* 0x000fe200078e0a10 */
[----:B------:R-:W-:-:S03]  /*1b30*/  @!P1 LOP3.LUT R16, RZ, R5, RZ, 0x33, !PT ;  /* 0x00000005ff109212 */ /* 0x000fc600078e33ff */
[----:B------:R-:W-:Y:S01]  /*1b40*/  USHF.L.U32 UR34, UR34, 0x7, URZ ;  /* 0x0000000722227899 */ /* 0x000fe200080006ff */
[----:B------:R-:W-:-:S05]  /*1b50*/  IADD3 R2, PT, PT, -R16, RZ, RZ ;  /* 0x000000ff10027210 */ /* 0x000fca0007ffe1ff */
[----:B------:R-:W-:Y:S01]  /*1b60*/  IMAD R6, R5, R2, R6 ;  /* 0x0000000205067224 */ /* 0x000fe200078e0206 */
[----:B--2---:R-:W-:Y:S06]  /*1b70*/  BRA.U !UP0, `(.L_x_22) ;  /* 0x0000000508f87547 */ /* 0x004fec000b800000 */
[----:B------:R-:W1:Y:S01]  /*1b80*/  LDC.64 R2, c[0x0][0x5f8] ;  /* 0x00017e00ff027b82 */ /* 0x000e620000000a00 */
[----:B------:R-:W2:Y:S01]  /*1b90*/  LDCU UR5, c[0x0][0x5c8] ;  /* 0x0000b900ff0577ac */ /* 0x000ea20008000800 */
[----:B------:R-:W1:Y:S06]  /*1ba0*/  LDCU.64 UR8, c[0x0][0x5c0] ;  /* 0x0000b800ff0877ac */ /* 0x000e6c0008000a00 */
[----:B------:R-:W2:Y:S01]  /*1bb0*/  LDC R13, c[0x0][0x600] ;  /* 0x00018000ff0d7b82 */ /* 0x000ea20000000800 */
[----:B------:R-:W4:Y:S01]  /*1bc0*/  LDCU UR49, c[0x0][0x5a8] ;  /* 0x0000b500ff3177ac */ /* 0x000f220008000800 */
[----:B------:R-:W1:Y:S01]  /*1bd0*/  LDCU UR48, c[0x0][0x59c] ;  /* 0x0000b380ff3077ac */ /* 0x000e620008000800 */
[----:B------:R-:W1:Y:S01]  /*1be0*/  LDCU UR47, c[0x0][0x590] ;  /* 0x0000b200ff2f77ac */ /* 0x000e620008000800 */
[----:B------:R-:W1:Y:S02]  /*1bf0*/  LDCU UR46, c[0x0][0x594] ;  /* 0x0000b280ff2e77ac */ /* 0x000e640008000800 */
[----:B-1----:R-:W-:Y:S01]  /*1c00*/  IMAD R2, R7, UR8, R2 ;  /* 0x0000000807027c24 */ /* 0x002fe2000f8e0202 */
[----:B------:R-:W1:Y:S01]  /*1c10*/  LDCU UR45, c[0x0][0x598] ;  /* 0x0000b300ff2d77ac */ /* 0x000e620008000800 */
[----:B------:R-:W-:Y:S01]  /*1c20*/  IMAD R5, R6, UR9, R3 ;  /* 0x0000000906057c24 */ /* 0x000fe2000f8e0203 */
[----:B------:R-:W1:Y:S01]  /*1c30*/  LDCU UR44, c[0x0][0x5ac] ;  /* 0x0000b580ff2c77ac */ /* 0x000e620008000800 */
[----:B--2---:R-:W-:Y:S01]  /*1c40*/  IMAD R4, R16, UR5, R13 ;  /* 0x0000000510047c24 */ /* 0x004fe2000f8e020d */
[----:B------:R-:W2:Y:S01]  /*1c50*/  LDCU UR39, c[0x0][0x5b0] ;  /* 0x0000b600ff2777ac */ /* 0x000ea20008000800 */
[----:B------:R-:W1:Y:S01]  /*1c60*/  LDCU UR15, c[0x0][0x5cc] ;  /* 0x0000b980ff0f77ac */ /* 0x000e620008000800 */
[----:B------:R-:W1:Y:S01]  /*1c70*/  LDCU UR4, c[0x0][0x5ec] ;  /* 0x0000bd80ff0477ac */ /* 0x000e620008000800 */
[----:B------:R-:W1:Y:S01]  /*1c80*/  LDCU.64 UR42, c[0x0][0x5a0] ;  /* 0x0000b400ff2a77ac */ /* 0x000e620008000a00 */
[----:B------:R-:W1:Y:S01]  /*1c90*/  LDCU.64 UR40, c[0x0][0x5d0] ;  /* 0x0000ba00ff2877ac */ /* 0x000e620008000a00 */
[----:B------:R-:W1:Y:S01]  /*1ca0*/  LDCU.64 UR6, c[0x0][0x5f0] ;  /* 0x0000be00ff0677ac */ /* 0x000e620008000a00 */
[----:B------:R-:W-:-:S02]  /*1cb0*/  UIADD3 UR58, UPT, UPT, UR54, 0x20, URZ ;  /* 0x00000020363a7890 */ /* 0x000fc4000fffe0ff */
[----:B------:R-:W-:Y:S02]  /*1cc0*/  UIADD3 UR26, UPT, UPT, UR34, 0x20, URZ ;  /* 0x00000020221a7890 */ /* 0x000fe4000fffe0ff */
[----:B------:R-:W-:Y:S02]  /*1cd0*/  UIADD3 UR18, UPT, UPT, UR34, 0x40, URZ ;  /* 0x0000004022127890 */ /* 0x000fe4000fffe0ff */
[----:B------:R-:W-:Y:S01]  /*1ce0*/  UIADD3 UR10, UPT, UPT, UR34, 0x60, URZ ;  /* 0x00000060220a7890 */ /* 0x000fe2000fffe0ff */
[----:B----4-:R-:W-:-:S11]  /*1cf0*/  UMOV UR50, URZ ;  /* 0x000000ff00327c82 */ /* 0x010fd60008000000 */
.L_x_28:
[----:B------:R-:W-:Y:S01]  /*1d00*/  @!P6 MOV R13, 0xc000 ;  /* 0x0000c000000de802 */ /* 0x000fe20000000f00 */
[----:B------:R-:W-:Y:S01]  /*1d10*/  ULEA UR53, UR63, UR60, 0x3 ;  /* 0x0000003c3f357291 */ /* 0x000fe2000f8e18ff */
[----:B---3--:R-:W-:Y:S11]  /*1d20*/  @P2 BRA `(.L_x_23) ;  /* 0x00000000000c2947 */ /* 0x008ff60003800000 */
[----:B------:R-:W-:Y:S04]  /*1d30*/  SHF.L.U32 R18, R12, 0x1f, RZ ;  /* 0x0000001f0c127819 */ /* 0x000fe800000006ff */
[----:B------:R-:W3:Y:S02]  /*1d40*/  SYNCS.PHASECHK.TRANS64.TRYWAIT P0, [UR53+0x20], R18 ;  /* 0x00002012ff0075a7 */ /* 0x000ee40008001135 */
[----:B---3--:R-:W-:Y:S05]  /*1d50*/  @!P0 BRA `(.L_x_24) ;  /* 0x0000007c00208947 */ /* 0x008fea0003800000 */
.L_x_23:
[----:B------:R4:W-:Y:S01]  /*1d60*/  @!P6 SYNCS.ARRIVE.TRANS64 RZ, [UR53], R13 ;  /* 0x0000000dffffe9a7 */ /* 0x0009e20008000035 */
[----:B------:R-:W-:Y:S04]  /*1d70*/  ULOP3.LUT UR5, UR62, 0x2, URZ, 0xfc, !UPT ;  /* 0x000000023e057892 */ /* 0x000fe8000f8efcff */
[----:B------:R-:W-:Y:S09]  /*1d80*/  UISETP.NE.AND UP0, UPT, UR5, 0x2, UPT ;  /* 0x000000020500788c */ /* 0x000ff2000bf05270 */
[----:B------:R-:W-:Y:S05]  /*1d90*/  BRA.U UP0, `(.L_x_25) ;  /* 0x0000000100047547 */ /* 0x000fea000b800000 */
[----:B-12---:R-:W-:Y:S05]  /*1da0*/  BPT.TRAP 0x1 ;  /* 0x000000040000795c */ /* 0x006fea0000300000 */
.L_x_25:
[----:B------:R-:W-:Y:S04]  /*1db0*/  BSSY.RECONVERGENT B0, `(.L_x_26) ;  /* 0x0000003000007945 */ /* 0x000fe80003800200 */
[----:B------:R-:W-:Y:S05]  /*1dc0*/  @P5 BRA `(.L_x_27) ;  /* 0x0000000000045947 */ /* 0x000fea0003800000 */
[----:B-12---:R-:W-:Y:S05]  /*1dd0*/  BPT.TRAP 0x1 ;  /* 0x000000040000795c */ /* 0x006fea0000300000 */
.L_x_27:
[----:B-12---:R-:W-:Y:S05]  /*1de0*/  BSYNC.RECONVERGENT B0 ;  /* 0x0000000000007941 */ /* 0x006fea0003800200 */
.L_x_26:
[----:B------:R-:W-:Y:S01]  /*1df0*/  UIADD3 UR5, UPT, UPT, UR63, 0x1, URZ ;  /* 0x000000013f057890 */ /* 0x000fe2000fffe0ff */
[----:B---3--:R-:W-:Y:S01]  /*1e00*/  IMAD.MOV.U32 R3, RZ, RZ, 0x3 ;  /* 0x00000003ff037424 */ /* 0x008fe200078e00ff */
[----:B------:R-:W-:Y:S02]  /*1e10*/  ULEA UR14, UR63, UR51, 0xd ;  /* 0x000000333f0e7291 */ /* 0x000fe4000f8e68ff */
[----:B------:R-:W-:Y:S02]  /*1e20*/  UISETP.NE.AND UP4, UPT, UR5, 0x4, UPT ;  /* 0x000000040500788c */ /* 0x000fe4000bf85270 */
[----:B------:R-:W-:Y:S02]  /*1e30*/  ULEA UR56, UR63, UR60, 0xe ;  /* 0x0000003c3f387291 */ /* 0x000fe4000f8e70ff */
[----:B------:R-:W-:Y:S02]  /*1e40*/  USEL UR63, UR5, URZ, UP4 ;  /* 0x000000ff053f7287 */ /* 0x000fe4000a000000 */
[----:B------:R-:W-:Y:S02]  /*1e50*/  USEL UR5, URZ, 0x1, UP4 ;  /* 0x00000001ff057887 */ /* 0x000fe4000a000000 */
[----:B------:R-:W-:Y:S02]  /*1e60*/  USHF.L.U32 UR55, UR50, 0x6, URZ ;  /* 0x0000000632377899 */ /* 0x000fe400080006ff */
[----:B------:R-:W-:Y:S02]  /*1e70*/  ULEA UR8, UR63, UR60, 0x3 ;  /* 0x0000003c3f087291 */ /* 0x000fe4000f8e18ff */
[----:B------:R-:W-:Y:S01]  /*1e80*/  UISETP.NE.AND UP2, UPT, UR47, 0x1, UPT ;  /* 0x000000012f00788c */ /* 0x000fe2000bf45270 */
[----:B------:R-:W-:Y:S01]  /*1e90*/  LOP3.LUT R12, R12, UR5, RZ, 0x3c, !PT ;  /* 0x000000050c0c7c12 */ /* 0x000fe2000f8e3cff */
[----:B------:R-:W-:Y:S01]  /*1ea0*/  ULOP3.LUT UR5, UR55, UR23, URZ, 0xfc, !UPT ;  /* 0x0000001737057292 */ /* 0x000fe2000f8efcff */
[----:B------:R-:W-:Y:S02]  /*1eb0*/  ELECT P0, URZ, PT ;  /* 0x0000000000ff782f */ /* 0x000fe40003800000 */
[----:B------:R-:W-:Y:S01]  /*1ec0*/  SHF.L.U32 R15, R12, 0x1f, RZ ;  /* 0x0000001f0c0f7819 */ /* 0x000fe200000006ff */
[----:B------:R-:W-:Y:S02]  /*1ed0*/  UIMAD.WIDE.U32 UR12, UR5, UR46, URZ ;  /* 0x0000002e050c72a5 */ /* 0x000fe4000f8e00ff */
[----:B------:R-:W-:Y:S01]  /*1ee0*/  UIADD3 UR72, UP1, UPT, UR68, 0x80, URZ ;  /* 0x0000008044487890 */ /* 0x000fe2000ff3e0ff */
[----:B------:R1:W2:Y:S01]  /*1ef0*/  SYNCS.PHASECHK.TRANS64.TRYWAIT P2, [UR8+0x20], R15 ;  /* 0x0000200fff0075a7 */ /* 0x0002a20008041108 */
[----:B------:R-:W-:Y:S02]  /*1f00*/  UIADD3 UR52, UPT, UPT, UR56, 0x8800, URZ ;  /* 0x0000880038347890 */ /* 0x000fe4000fffe0ff */
[----:B------:R-:W-:Y:S02]  /*1f10*/  UIADD3.X UR73, UPT, UPT, URZ, UR69, URZ, UP1, !UPT ;  /* 0x00000045ff497290 */ /* 0x000fe40008ffe4ff */
[----:B------:R-:W-:Y:S02]  /*1f20*/  UISETP.NE.AND UP3, UPT, UR48, 0x1, UPT ;  /* 0x000000013000788c */ /* 0x000fe4000bf65270 */
[----:B------:R-:W-:Y:S01]  /*1f30*/  UIADD3 UR56, UPT, UPT, UR56, 0xa800, URZ ;  /* 0x0000a80038387890 */ /* 0x000fe2000fffe0ff */
[----:B----4-:R-:W-:Y:S01]  /*1f40*/  @P0 IMAD.U32 R13, R5, 0x20, R2 ;  /* 0x00000020050d0824 */ /* 0x010fe200078e0002 */
[----:B------:R-:W-:Y:S02]  /*1f50*/  UISETP.NE.AND UP4, UPT, UR49, 0x1, UPT ;  /* 0x000000013100788c */ /* 0x000fe4000bf85270 */
[----:B------:R-:W-:Y:S01]  /*1f60*/  UIADD3 UR70, UP0, UPT, UR68, 0x180, URZ ;  /* 0x0000018044467890 */ /* 0x000fe2000ff1e0ff */
[----:B------:R-:W-:Y:S01]  /*1f70*/  @P0 IMAD.U32 R13, R4, 0x400, R13 ;  /* 0x00000400040d0824 */ /* 0x000fe200078e000d */
[----:B------:R-:W-:Y:S02]  /*1f80*/  ULEA UR14, UR14, UR60, 0x2 ;  /* 0x0000003c0e0e7291 */ /* 0x000fe4000f8e10ff */
[----:B------:R-:W-:Y:S02]  /*1f90*/  UIADD3.X UR71, UPT, UPT, URZ, UR69, URZ, UP0, !UPT ;  /* 0x00000045ff477290 */ /* 0x000fe400087fe4ff */
[----:B------:R-:W-:Y:S01]  /*1fa0*/  UIADD3 UR32, UPT, UPT, UR14, 0x18800, URZ ;  /* 0x000188000e207890 */ /* 0x000fe2000fffe0ff */
[----:B------:R-:W-:Y:S01]  /*1fb0*/  @P0 R2UR UR19, R13 ;  /* 0x000000000d1302ca */ /* 0x000fe200000e0000 */
[----:B------:R-:W-:Y:S02]  /*1fc0*/  UIADD3 UR24, UPT, UPT, UR14, 0x1a800, URZ ;  /* 0x0001a8000e187890 */ /* 0x000fe4000fffe0ff */
[----:B------:R-:W-:Y:S02]  /*1fd0*/  UIADD3 UR16, UPT, UPT, UR14, 0x1c800, URZ ;  /* 0x0001c8000e107890 */ /* 0x000fe4000fffe0ff */
[----:B------:R-:W-:Y:S01]  /*1fe0*/  UIADD3 UR50, UPT, UPT, UR50, 0x1, URZ ;  /* 0x0000000132327890 */ /* 0x000fe2000fffe0ff */
[----:B------:R-:W-:Y:S01]  /*1ff0*/  UMOV UR28, 0x0 ;  /* 0x00000000001c7882 */ /* 0x000fe20000000000 */
[----:B------:R-:W-:Y:S02]  /*2000*/  UMOV UR29, 0x10000000 ;  /* 0x10000000001d7882 */ /* 0x000fe40000000000 */
[----:B------:R-:W-:Y:S01]  /*2010*/  UISETP.NE.AND UP0, UPT, UR50, UR61, UPT ;  /* 0x0000003d3200728c */ /* 0x000fe2000bf05270 */
[----:B------:R-:W-:Y:S01]  /*2020*/  UTMALDG.2D [UR52], [UR72], desc[UR28] ;  /* 0x00001c34480075b4 */ /* 0x000fe20008009000 */
[----:B------:R-:W-:Y:S01]  /*2030*/  UMOV UR57, UR53 ;  /* 0x0000003500397c82 */ /* 0x000fe20008000000 */
[----:B------:R-:W-:Y:S01]  /*2040*/  UMOV UR59, UR55 ;  /* 0x00000037003b7c82 */ /* 0x000fe20008000000 */
[----:B------:R-:W-:Y:S01]  /*2050*/  UMOV UR33, UR53 ;  /* 0x0000003500217c82 */ /* 0x000fe20008000000 */
[----:B------:R-:W-:Y:S01]  /*2060*/  UMOV UR25, UR53 ;  /* 0x0000003500197c82 */ /* 0x000fe20008000000 */
[----:B------:R-:W-:Y:S01]  /*2070*/  UMOV UR17, UR53 ;  /* 0x0000003500117c82 */ /* 0x000fe20008000000 */
[----:B------:R-:W-:Y:S01]  /*2080*/  UMOV UR9, UR53 ;  /* 0x0000003500097c82 */ /* 0x000fe20008000000 */
[----:B------:R-:W-:Y:S01]  /*2090*/  IMAD.U32 R18, RZ, RZ, UR19 ;  /* 0x00000013ff127e24 */ /* 0x000fe2000f8e00ff */
[----:B------:R3:W-:Y:S01]  /*20a0*/  UTMALDG.2D [UR56], [UR72], desc[UR28] ;  /* 0x00001c38480075b4 */ /* 0x0007e20008009000 */
[----:B------:R-:W-:Y:S01]  /*20b0*/  UMOV UR8, UR13 ;  /* 0x0000000d00087c82 */ /* 0x000fe20008000000 */
[----:B------:R-:W-:Y:S01]  /*20c0*/  @P0 R2UR UR13, R3 ;  /* 0x00000000030d02ca */ /* 0x000fe200000e0000 */
[----:B------:R-:W-:Y:S04]  /*20d0*/  USHF.R.U32.HI UR8, URZ, UR45, UR8 ;  /* 0x0000002dff087299 */ /* 0x000fe80008011608 */
[----:B------:R-:W-:Y:S04]  /*20e0*/  USEL UR12, UR5, UR8, !UP2 ;  /* 0x00000008050c7287 */ /* 0x000fe8000d000000 */
[----:B------:R-:W-:Y:S02]  /*20f0*/  UIMAD.WIDE.U32 UR20, UR12, UR42, URZ ;  /* 0x0000002a0c1472a5 */ /* 0x000fe4000f8e00ff */
[----:B------:R-:W-:Y:S02]  /*2100*/  UIADD3 UR8, UPT, UPT, -UR12, URZ, URZ ;  /* 0x000000ff0c087290 */ /* 0x000fe4000fffe1ff */
[----:B------:R-:W-:Y:S02]  /*2110*/  IMAD.U32 R3, RZ, RZ, UR13 ;  /* 0x0000000dff037e24 */ /* 0x000fe4000f8e00ff */
[----:B------:R-:W-:Y:S02]  /*2120*/  UIMAD UR5, UR47, UR8, UR5 ;  /* 0x000000082f0572a4 */ /* 0x000fe4000f8e0205 */
[----:B------:R-:W-:Y:S01]  /*2130*/  UIADD3 UR8, UPT, UPT, UR14, 0x1e800, URZ ;  /* 0x0001e8000e087890 */ /* 0x000fe2000fffe0ff */
[----:B------:R-:W-:Y:S01]  /*2140*/  @P0 PRMT R3, R18, 0x5410, R3 ;  /* 0x0000541012030816 */ /* 0x000fe20000000003 */
[----:B------:R-:W-:Y:S01]  /*2150*/  UIMAD UR35, UR5, UR15, UR4 ;  /* 0x0000000f052372a4 */ /* 0x000fe2000f8e0204 */
[----:B------:R-:W-:Y:S02]  /*2160*/  UMOV UR11, UR21 ;  /* 0x00000015000b7c82 */ /* 0x000fe40008000000 */
[----:B------:R-:W-:Y:S01]  /*2170*/  @P0 R2UR UR31, R3 ;  /* 0x00000000031f02ca */ /* 0x000fe200000e0000 */
[----:B------:R-:W-:Y:S03]  /*2180*/  USHF.R.U32.HI UR11, URZ, UR43, UR11 ;  /* 0x0000002bff0b7299 */ /* 0x000fe6000801160b */
[----:B------:R-:W-:Y:S01]  /*2190*/  UMOV UR27, UR35 ;  /* 0x00000023001b7c82 */ /* 0x000fe20008000000 */
[----:B------:R-:W-:Y:S01]  /*21a0*/  USEL UR11, UR12, UR11, !UP3 ;  /* 0x0000000b0c0b7287 */ /* 0x000fe2000d800000 */
[----:B------:R-:W-:Y:S03]  /*21b0*/  UMOV UR19, UR35 ;  /* 0x0000002300137c82 */ /* 0x000fe60008000000 */
[----:B------:R-:W-:Y:S07]  /*21c0*/  UIMAD.WIDE.U32 UR20, UR11, UR44, URZ ;  /* 0x0000002c0b1472a5 */ /* 0x000fee000f8e00ff */
[----:B------:R-:W-:Y:S02]  /*21d0*/  UMOV UR5, UR21 ;  /* 0x0000001500057c82 */ /* 0x000fe40008000000 */
[----:B------:R-:W-:Y:S02]  /*21e0*/  USHF.R.U32.HI UR13, URZ, UR39, UR5 ;  /* 0x00000027ff0d7299 */ /* 0x000fe40008011605 */
[----:B------:R-:W-:Y:S02]  /*21f0*/  UIADD3 UR5, UPT, UPT, -UR11, URZ, URZ ;  /* 0x000000ff0b057290 */ /* 0x000fe4000fffe1ff */
[----:B------:R-:W-:Y:S02]  /*2200*/  USEL UR38, UR11, UR13, !UP4 ;  /* 0x0000000d0b267287 */ /* 0x000fe4000e000000 */
[----:B------:R-:W-:Y:S02]  /*2210*/  UIMAD UR5, UR48, UR5, UR12 ;  /* 0x00000005300572a4 */ /* 0x000fe4000f8e020c */
[----:B------:R-:W-:Y:S02]  /*2220*/  UIADD3 UR12, UPT, UPT, -UR38, URZ, URZ ;  /* 0x000000ff260c7290 */ /* 0x000fe4000fffe1ff */
[----:B------:R-:W-:Y:S02]  /*2230*/  UIMAD UR36, UR5, UR40, UR6 ;  /* 0x00000028052472a4 */ /* 0x000fe4000f8e0206 */
[----:B------:R-:W-:Y:S01]  /*2240*/  UIMAD UR5, UR49, UR12, UR11 ;  /* 0x0000000c310572a4 */ /* 0x000fe2000f8e020b */
[----:B------:R-:W-:Y:S01]  /*2250*/  UMOV UR30, UR38 ;  /* 0x00000026001e7c82 */ /* 0x000fe20008000000 */
[----:B------:R-:W-:Y:S02]  /*2260*/  UMOV UR22, UR38 ;  /* 0x0000002600167c82 */ /* 0x000fe40008000000 */
[----:B------:R-:W-:Y:S01]  /*2270*/  UIMAD UR37, UR5, UR41, UR7 ;  /* 0x00000029052572a4 */ /* 0x000fe2000f8e0207 */
[----:B---3--:R-:W-:Y:S01]  /*2280*/  UMOV UR28, UR36 ;  /* 0x00000024001c7c82 */ /* 0x008fe20008000000 */
[----:B------:R-:W-:Y:S01]  /*2290*/  UMOV UR20, UR36 ;  /* 0x0000002400147c82 */ /* 0x000fe20008000000 */
[----:B------:R-:W-:Y:S01]  /*22a0*/  UMOV UR11, UR35 ;  /* 0x00000023000b7c82 */ /* 0x000fe20008000000 */
[----:B------:R-:W-:Y:S01]  /*22b0*/  UMOV UR12, UR36 ;  /* 0x00000024000c7c82 */ /* 0x000fe20008000000 */
[----:B------:R-:W-:Y:S02]  /*22c0*/  UMOV UR14, UR38 ;  /* 0x00000026000e7c82 */ /* 0x000fe40008000000 */
[----:B------:R-:W-:Y:S01]  /*22d0*/  UMOV UR29, UR37 ;  /* 0x00000025001d7c82 */ /* 0x000fe20008000000 */
[----:B------:R-:W-:Y:S01]  /*22e0*/  UMOV UR21, UR37 ;  /* 0x0000002500157c82 */ /* 0x000fe20008000000 */
[----:B------:R-:W-:Y:S01]  /*22f0*/  UTMALDG.5D.IM2COL.MULTICAST [UR32], [UR70], UR31 ;  /* 0x00000020460073b4 */ /* 0x000fe2000806081f */
[----:B------:R-:W-:Y:S01]  /*2300*/  UMOV UR13, UR37 ;  /* 0x00000025000d7c82 */ /* 0x000fe20008000000 */
[----:B------:R-:W-:Y:S01]  /*2310*/  UTMALDG.5D.IM2COL.MULTICAST [UR24], [UR70], UR31 ;  /* 0x00000018460073b4 */ /* 0x000fe2000806081f */
[----:B------:R-:W-:Y:S01]  /*2320*/  UTMALDG.5D.IM2COL.MULTICAST [UR16], [UR70], UR31 ;  /* 0x00000010460073b4 */ /* 0x000fe2000806081f */
[----:B------:R3:W-:Y:S02]  /*2330*/  UTMALDG.5D.IM2COL.MULTICAST [UR8], [UR70], UR31 ;  /* 0x00000008460073b4 */ /* 0x0007e4000806081f */
[----:B---3--:R-:W-:Y:S01]  /*2340*/  UMOV UR31, UR61 ;  /* 0x0000003d001f7c82 */ /* 0x008fe20008000000 */
[----:B-12---:R-:W-:Y:S05]  /*2350*/  BRA.U UP0, `(.L_x_28) ;  /* 0xfffffff900687547 */ /* 0x006fea000b83ffff */
.L_x_22:
[----:B------:R-:W-:Y:S01]  /*2360*/  ULEA UR4, UR63, UR60, 0x3 ;  /* 0x0000003c3f047291 */ /* 0x000fe2000f8e18ff */
[----:B------:R-:W-:Y:S01]  /*2370*/  SHF.L.U32 R2, R12, 0x1f, RZ ;  /* 0x0000001f0c027819 */ /* 0x000fe200000006ff */
[----:B------:R-:W-:Y:S01]  /*2380*/  @!P4 SYNCS.ARRIVE.TRANS64.A1T0 RZ, [UR60+0x88], RZ ;  /* 0x000088ffffffc9a7 */ /* 0x000fe2000810003c */
[----:B------:R-:W-:-:S06]  /*2390*/  UISETP.GT.AND UP0, UPT, UR67, UR66, UPT ;  /* 0x000000424300728c */ /* 0x000fcc000bf04270 */
[----:B------:R1:W2:Y:S03]  /*23a0*/  SYNCS.PHASECHK.TRANS64.TRYWAIT P1, [UR4+0x20], R2 ;  /* 0x00002002ff0075a7 */ /* 0x0002a60008021104 */
[----:B------:R-:W-:Y:S05]  /*23b0*/  BRA.U !UP0, `(.L_x_29) ;  /* 0x0000000508f47547 */ /* 0x000fea000b800000 */
[----:B-1----:R-:W1:Y:S01]  /*23c0*/  LDC.64 R2, c[0x0][0x5f8] ;  /* 0x00017e00ff027b82 */ /* 0x002e620000000a00 */
[----:B------:R-:W4:Y:S01]  /*23d0*/  LDCU UR5, c[0x0][0x5c8] ;  /* 0x0000b900ff0577ac */ /* 0x000f220008000800 */
[----:B------:R-:W1:Y:S06]  /*23e0*/  LDCU.64 UR8, c[0x0][0x5c0] ;  /* 0x0000b800ff0877ac */ /* 0x000e6c0008000a00 */
[----:B------:R-:W4:Y:S01]  /*23f0*/  LDC R5, c[0x0][0x600] ;  /* 0x00018000ff057b82 */ /* 0x000f220000000800 */
[----:B------:R-:W-:Y:S01]  /*2400*/  UIADD3 UR50, UPT, UPT, UR64, UR31, URZ ;  /* 0x0000001f40327290 */ /* 0x000fe2000fffe0ff */
[----:B------:R-:W1:Y:S01]  /*2410*/  LDCU UR49, c[0x0][0x5a8] ;  /* 0x0000b500ff3177ac */ /* 0x000e620008000800 */
[----:B------:R-:W1:Y:S01]  /*2420*/  LDCU UR48, c[0x0][0x59c] ;  /* 0x0000b380ff3077ac */ /* 0x000e620008000800 */
[----:B------:R-:W1:Y:S01]  /*2430*/  LDCU UR47, c[0x0][0x590] ;  /* 0x0000b200ff2f77ac */ /* 0x000e620008000800 */
[----:B------:R-:W1:Y:S02]  /*2440*/  LDCU UR46, c[0x0][0x594] ;  /* 0x0000b280ff2e77ac */ /* 0x000e640008000800 */
[----:B-1----:R-:W-:-:S02]  /*2450*/  IMAD R2, R7, UR8, R2 ;  /* 0x0000000807027c24 */ /* 0x002fc4000f8e0202 */
[----:B------:R-:W-:Y:S01]  /*2460*/  IMAD R3, R6, UR9, R3 ;  /* 0x0000000906037c24 */ /* 0x000fe2000f8e0203 */
[----:B------:R-:W1:Y:S01]  /*2470*/  LDCU UR45, c[0x0][0x598] ;  /* 0x0000b300ff2d77ac */ /* 0x000e620008000800 */
[----:B------:R-:W1:Y:S01]  /*2480*/  LDCU UR44, c[0x0][0x5ac] ;  /* 0x0000b580ff2c77ac */ /* 0x000e620008000800 */
[----:B----4-:R-:W-:Y:S01]  /*2490*/  IMAD R16, R16, UR5, R5 ;  /* 0x0000000510107c24 */ /* 0x010fe2000f8e0205 */
[----:B------:R-:W4:Y:S01]  /*24a0*/  LDCU UR39, c[0x0][0x5b0] ;  /* 0x0000b600ff2777ac */ /* 0x000f220008000800 */
        /* <DEDUP_REMOVED lines=8> */
[----:B------:R-:W-:-:S12]  /*2530*/  UIADD3 UR10, UPT, UPT, UR34, 0x60, URZ ;  /* 0x00000060220a7890 */ /* 0x000fd8000fffe0ff */
.L_x_35:
[----:B------:R-:W-:Y:S01]  /*2540*/  @!P6 MOV R5, 0xc000 ;  /* 0x0000c0000005e802 */ /* 0x000fe20000000f00 */
[----:B------:R-:W-:Y:S01]  /*2550*/  ULEA UR53, UR63, UR60, 0x3 ;  /* 0x0000003c3f357291 */ /* 0x000fe2000f8e18ff */
[----:B--2---:R-:W-:Y:S11]  /*2560*/  @P1 BRA `(.L_x_30) ;  /* 0x00000000000c1947 */ /* 0x004ff60003800000 */
[----:B------:R-:W-:Y:S04]  /*2570*/  SHF.L.U32 R7, R12, 0x1f, RZ ;  /* 0x0000001f0c077819 */ /* 0x000fe800000006ff */
[----:B------:R-:W2:Y:S02]  /*2580*/  SYNCS.PHASECHK.TRANS64.TRYWAIT P0, [UR53+0x20], R7 ;  /* 0x00002007ff0075a7 */ /* 0x000ea40008001135 */
[----:B--2---:R-:W-:Y:S05]  /*2590*/  @!P0 BRA `(.L_x_31) ;  /* 0x0000007400288947 */ /* 0x004fea0003800000 */
.L_x_30:
[----:B------:R1:W-:Y:S01]  /*25a0*/  @!P6 SYNCS.ARRIVE.TRANS64 RZ, [UR53], R5 ;  /* 0x00000005ffffe9a7 */ /* 0x0003e20008000035 */
[----:B------:R-:W-:Y:S04]  /*25b0*/  ULOP3.LUT UR5, UR62, 0x2, URZ, 0xfc, !UPT ;  /* 0x000000023e057892 */ /* 0x000fe8000f8efcff */
[----:B------:R-:W-:Y:S09]  /*25c0*/  UISETP.NE.AND UP0, UPT, UR5, 0x2, UPT ;  /* 0x000000020500788c */ /* 0x000ff2000bf05270 */
[----:B------:R-:W-:Y:S05]  /*25d0*/  BRA.U UP0, `(.L_x_32) ;  /* 0x0000000100047547 */ /* 0x000fea000b800000 */
[----:B-1--4-:R-:W-:Y:S05]  /*25e0*/  BPT.TRAP 0x1 ;  /* 0x000000040000795c */ /* 0x012fea0000300000 */
.L_x_32:
[----:B------:R-:W-:Y:S04]  /*25f0*/  BSSY.RECONVERGENT B0, `(.L_x_33) ;  /* 0x0000003000007945 */ /* 0x000fe80003800200 */
[----:B------:R-:W-:Y:S05]  /*2600*/  @P5 BRA `(.L_x_34) ;  /* 0x0000000000045947 */ /* 0x000fea0003800000 */
[----:B-1--4-:R-:W-:Y:S05]  /*2610*/  BPT.TRAP 0x1 ;  /* 0x000000040000795c */ /* 0x012fea0000300000 */
.L_x_34:
[----:B-1--4-:R-:W-:Y:S05]  /*2620*/  BSYNC.RECONVERGENT B0 ;  /* 0x0000000000007941 */ /* 0x012fea0003800200 */
.L_x_33:
[----:B------:R-:W-:Y:S01]  /*2630*/  UIADD3 UR8, UPT, UPT, UR63, 0x1, URZ ;  /* 0x000000013f087890 */ /* 0x000fe2000fffe0ff */
[----:B--2---:R-:W-:Y:S01]  /*2640*/  IMAD.MOV.U32 R4, RZ, RZ, 0x3 ;  /* 0x00000003ff047424 */ /* 0x004fe200078e00ff */
[----:B------:R-:W-:Y:S02]  /*2650*/  USHF.L.U32 UR55, UR31, 0x6, URZ ;  /* 0x000000061f377899 */ /* 0x000fe400080006ff */
[----:B------:R-:W-:Y:S02]  /*2660*/  UISETP.NE.AND UP5, UPT, UR8, 0x4, UPT ;  /* 0x000000040800788c */ /* 0x000fe4000bfa5270 */
[----:B------:R-:W-:Y:S02]  /*2670*/  ULEA UR14, UR63, UR51, 0xd ;  /* 0x000000333f0e7291 */ /* 0x000fe4000f8e68ff */
[----:B------:R-:W-:Y:S02]  /*2680*/  USEL UR5, URZ, 0x1, UP5 ;  /* 0x00000001ff057887 */ /* 0x000fe4000a800000 */
[----:B------:R-:W-:Y:S02]  /*2690*/  ULEA UR56, UR63, UR60, 0xe ;  /* 0x0000003c3f387291 */ /* 0x000fe4000f8e70ff */
[----:B------:R-:W-:Y:S02]  /*26a0*/  USEL UR63, UR8, URZ, UP5 ;  /* 0x000000ff083f7287 */ /* 0x000fe4000a800000 */
[----:B------:R-:W-:Y:S01]  /*26b0*/  UISETP.NE.AND UP2, UPT, UR47, 0x1, UPT ;  /* 0x000000012f00788c */ /* 0x000fe2000bf45270 */
[----:B------:R-:W-:Y:S01]  /*26c0*/  LOP3.LUT R12, R12, UR5, RZ, 0x3c, !PT ;  /* 0x000000050c0c7c12 */ /* 0x000fe2000f8e3cff */
[----:B------:R-:W-:Y:S02]  /*26d0*/  ULOP3.LUT UR5, UR55, UR23, URZ, 0xfc, !UPT ;  /* 0x0000001737057292 */ /* 0x000fe4000f8efcff */
[----:B------:R-:W-:Y:S01]  /*26e0*/  ULEA UR8, UR63, UR60, 0x3 ;  /* 0x0000003c3f087291 */ /* 0x000fe2000f8e18ff */
[----:B------:R-:W-:Y:S01]  /*26f0*/  SHF.L.U32 R6, R12, 0x1f, RZ ;  /* 0x0000001f0c067819 */ /* 0x000fe200000006ff */
[----:B------:R-:W-:Y:S01]  /*2700*/  UIMAD.WIDE.U32 UR12, UR5, UR46, URZ ;  /* 0x0000002e050c72a5 */ /* 0x000fe2000f8e00ff */
[----:B------:R-:W-:Y:S01]  /*2710*/  ELECT P0, URZ, PT ;  /* 0x0000000000ff782f */ /* 0x000fe20003800000 */
[----:B------:R-:W-:Y:S02]  /*2720*/  UIADD3 UR74, UP1, UPT, UR68, 0x80, URZ ;  /* 0x00000080444a7890 */ /* 0x000fe4000ff3e0ff */
[----:B------:R-:W-:Y:S03]  /*2730*/  UIADD3 UR52, UPT, UPT, UR56, 0x8800, URZ ;  /* 0x0000880038347890 */ /* 0x000fe6000fffe0ff */
[----:B------:R1:W2:Y:S01]  /*2740*/  SYNCS.PHASECHK.TRANS64.TRYWAIT P1, [UR8+0x20], R6 ;  /* 0x00002006ff0075a7 */ /* 0x0002a20008021108 */
[----:B------:R-:W-:Y:S02]  /*2750*/  UIADD3.X UR75, UPT, UPT, URZ, UR69, URZ, UP1, !UPT ;  /* 0x00000045ff4b7290 */ /* 0x000fe40008ffe4ff */
[----:B------:R-:W-:Y:S02]  /*2760*/  UISETP.NE.AND UP3, UPT, UR48, 0x1, UPT ;  /* 0x000000013000788c */ /* 0x000fe4000bf65270 */
[----:B------:R-:W-:Y:S02]  /*2770*/  UIADD3 UR56, UPT, UPT, UR56, 0xa800, URZ ;  /* 0x0000a80038387890 */ /* 0x000fe4000fffe0ff */
[----:B------:R-:W-:Y:S01]  /*2780*/  UISETP.NE.AND UP4, UPT, UR49, 0x1, UPT ;  /* 0x000000013100788c */ /* 0x000fe2000bf85270 */
[----:B------:R-:W-:Y:S01]  /*2790*/  @P0 IMAD.U32 R5, R3, 0x20, R2 ;  /* 0x0000002003050824 */ /* 0x000fe200078e0002 */
[----:B------:R-:W-:Y:S02]  /*27a0*/  UIADD3 UR70, UP0, UPT, UR68, 0x180, URZ ;  /* 0x0000018044467890 */ /* 0x000fe4000ff1e0ff */
[----:B------:R-:W-:Y:S01]  /*27b0*/  ULEA UR14, UR14, UR60, 0x2 ;  /* 0x0000003c0e0e7291 */ /* 0x000fe2000f8e10ff */
[----:B------:R-:W-:Y:S01]  /*27c0*/  @P0 IMAD.U32 R5, R16, 0x400, R5 ;  /* 0x0000040010050824 */ /* 0x000fe200078e0005 */
[----:B------:R-:W-:Y:S02]  /*27d0*/  UIADD3.X UR71, UPT, UPT, URZ, UR69, URZ, UP0, !UPT ;  /* 0x00000045ff477290 */ /* 0x000fe400087fe4ff */
[----:B------:R-:W-:Y:S02]  /*27e0*/  UIADD3 UR32, UPT, UPT, UR14, 0x18800, URZ ;  /* 0x000188000e207890 */ /* 0x000fe4000fffe0ff */
[----:B------:R-:W-:Y:S01]  /*27f0*/  UIADD3 UR24, UPT, UPT, UR14, 0x1a800, URZ ;  /* 0x0001a8000e187890 */ /* 0x000fe2000fffe0ff */
[----:B------:R-:W-:Y:S01]  /*2800*/  @P0 R2UR UR19, R5 ;  /* 0x00000000051302ca */ /* 0x000fe200000e0000 */
        /* <DEDUP_REMOVED lines=43> */
[----:B----4-:R-:W-:Y:S01]  /*2ac0*/  UMOV UR28, UR36 ;  /* 0x00000024001c7c82 */ /* 0x010fe20008000000 */
[----:B------:R-:W-:Y:S01]  /*2ad0*/  UMOV UR20, UR36 ;  /* 0x0000002400147c82 */ /* 0x000fe20008000000 */
[----:B------:R-:W-:Y:S01]  /*2ae0*/  UMOV UR11, UR35 ;  /* 0x00000023000b7c82 */ /* 0x000fe20008000000 */
[----:B------:R-:W-:Y:S01]  /*2af0*/  UMOV UR12, UR36 ;  /* 0x00000024000c7c82 */ /* 0x000fe20008000000 */
[----:B------:R-:W-:Y:S02]  /*2b00*/  UMOV UR14, UR38 ;  /* 0x00000026000e7c82 */ /* 0x000fe40008000000 */
[----:B------:R-:W-:Y:S01]  /*2b10*/  UMOV UR29, UR37 ;  /* 0x00000025001d7c82 */ /* 0x000fe20008000000 */
[----:B------:R-:W-:Y:S01]  /*2b20*/  UMOV UR21, UR37 ;  /* 0x0000002500157c82 */ /* 0x000fe20008000000 */
[----:B------:R1:W-:Y:S01]  /*2b30*/  UTMALDG.5D.IM2COL.MULTICAST [UR32], [UR70], UR72 ;  /* 0x00000020460073b4 */ /* 0x0003e20008060848 */
[----:B------:R-:W-:Y:S01]  /*2b40*/  UMOV UR13, UR37 ;  /* 0x00000025000d7c82 */ /* 0x000fe20008000000 */
[----:B------:R1:W-:Y:S01]  /*2b50*/  UTMALDG.5D.IM2COL.MULTICAST [UR24], [UR70], UR72 ;  /* 0x00000018460073b4 */ /* 0x0003e20008060848 */
[----:B------:R1:W-:Y:S01]  /*2b60*/  UTMALDG.5D.IM2COL.MULTICAST [UR16], [UR70], UR72 ;  /* 0x00000010460073b4 */ /* 0x0003e20008060848 */
[----:B------:R1:W-:Y:S02]  /*2b70*/  UTMALDG.5D.IM2COL.MULTICAST [UR8], [UR70], UR72 ;  /* 0x00000008460073b4 */ /* 0x0003e40008060848 */
[----:B-12---:R-:W-:Y:S05]  /*2b80*/  BRA.U UP0, `(.L_x_35) ;  /* 0xfffffff9006c7547 */ /* 0x006fea000b83ffff */
.L_x_29:
[----:B------:R-:W-:Y:S01]  /*2b90*/  SHF.L.U32 R3, R10, 0x1f, RZ ;  /* 0x0000001f0a037819 */ /* 0x000fe200000006ff */
[----:B------:R-:W-:-:S03]  /*2ba0*/  NOP ;  /* 0x0000000000007918 */ /* 0x000fc60000000000 */
[----:B------:R-:W4:Y:S02]  /*2bb0*/  SYNCS.PHASECHK.TRANS64.TRYWAIT P0, [UR60+0x90], R3 ;  /* 0x00009003ff0075a7 */ /* 0x000f24000800113c */
[----:B----4-:R-:W-:Y:S05]  /*2bc0*/  @!P0 BRA `(.L_x_36) ;  /* 0x0000006c00b48947 */ /* 0x010fea0003800000 */
.L_x_133:
[----:B------:R-:W4:Y:S01]  /*2bd0*/  LDS.128 R4, [UR60+0xd0] ;  /* 0x0000d03cff047984 */ /* 0x000f220008000c00 */
[----:B------:R-:W-:Y:S01]  /*2be0*/  UIADD3 UR4, UPT, UPT, UR60, 0x98, URZ ;  /* 0x000000983c047890 */ /* 0x000fe2000fffe0ff */
[----:B--2---:R-:W-:Y:S01]  /*2bf0*/  ISETP.GE.AND P1, PT, R26, 0x1, PT ;  /* 0x000000011a00780c */ /* 0x004fe20003f26270 */
[----:B------:R-:W-:Y:S01]  /*2c00*/  @!PT LDS RZ, [RZ] ;  /* 0x00000000fffff984 */ /* 0x000fe20000000800 */
[----:B------:R-:W-:Y:S01]  /*2c10*/  @!PT LDS RZ, [RZ] ;  /* 0x00000000fffff984 */ /* 0x000fe20000000800 */
[----:B------:R-:W-:Y:S01]  /*2c20*/  @!PT LDS RZ, [RZ] ;  /* 0x00000000fffff984 */ /* 0x000fe20000000800 */
[----:B------:R-:W-:Y:S01]  /*2c30*/  @!PT LDS RZ, [RZ] ;  /* 0x00000000fffff984 */ /* 0x000fe20000000800 */
[----:B------:R2:W-:Y:S06]  /*2c40*/  MEMBAR.ALL.CTA ;  /* 0x0000000000007992 */ /* 0x0005ec0000008000 */
[----:B--2---:R-:W2:Y:S01]  /*2c50*/  FENCE.VIEW.ASYNC.S ;  /* 0x00000000000073c6 */ /* 0x004ea20000000000 */
[----:B------:R-:W-:-:S09]  /*2c60*/  UPRMT UR4, URZ, 0x654, UR4 ;  /* 0x00000654ff047896 */ /* 0x000fd20008000004 */
[----:B--2---:R-:W-:Y:S01]  /*2c70*/  SYNCS.ARRIVE.TRANS64.RED.A1T0 RZ, [UR4], RZ ;  /* 0x000000ffffff79a7 */ /* 0x004fe20008100404 */
[----:B----4-:R-:W-:-:S13]  /*2c80*/  LOP3.LUT P0, RZ, R6, 0x1, RZ, 0xc0, !PT ;  /* 0x0000000106ff7812 */ /* 0x010fda000780c0ff */
[----:B------:R-:W-:Y:S02]  /*2c90*/  @P0 MOV R11, R4 ;  /* 0x00000004000b0202 */ /* 0x000fe40000000f00 */
[----:B------:R-:W-:Y:S01]  /*2ca0*/  @P0 LOP3.LUT R8, R5, 0xffff, RZ, 0xc0, !PT ;  /* 0x0000ffff05080812 */ /* 0x000fe200078ec0ff */
[----:B------:R-:W-:Y:S06]  /*2cb0*/  @!P1 BRA `(.L_x_37) ;  /* 0x0000000000b89947 */ /* 0x000fec0003800000 */
[----:B------:R-:W2:Y:S01]  /*2cc0*/  LDC.64 R4, c[0x0][0xc18] ;  /* 0x00030600ff047b82 */ /* 0x000ea20000000a00 */
[----:B------:R-:W-:-:S07]  /*2cd0*/  ISETP.NE.AND P3, PT, R26, 0x1, PT ;  /* 0x000000011a00780c */ /* 0x000fce0003f65270 */
[----:B------:R-:W4:Y:S08]  /*2ce0*/  LDC.64 R6, c[0x0][0xc10] ;  /* 0x00030400ff067b82 */ /* 0x000f300000000a00 */
[----:B------:R-:W3:Y:S08]  /*2cf0*/  LDC R13, c[0x0][0xc20] ;  /* 0x00030800ff0d7b82 */ /* 0x000ef00000000800 */
[----:B------:R-:W3:Y:S01]  /*2d00*/  LDC R16, c[0x0][0xc0c] ;  /* 0x00030300ff107b82 */ /* 0x000ee20000000800 */
[----:B--2---:R-:W-:Y:S01]  /*2d10*/  IMAD.HI.U32 R20, R0, R5, RZ ;  /* 0x0000000500147227 */ /* 0x004fe200078e00ff */
[----:B------:R-:W-:-:S06]  /*2d20*/  ISETP.NE.AND P1, PT, R4, 0x1, PT ;  /* 0x000000010400780c */ /* 0x000fcc0003f25270 */
[----:B-1----:R-:W1:Y:S01]  /*2d30*/  LDC.64 R2, c[0x0][0xc28] ;  /* 0x00030a00ff027b82 */ /* 0x002e620000000a00 */
[----:B----4-:R-:W-:-:S04]  /*2d40*/  IMAD.HI.U32 R18, R9, R6, RZ ;  /* 0x0000000609127227 */ /* 0x010fc800078e00ff */
[----:B------:R-:W-:Y:S01]  /*2d50*/  IMAD.HI.U32 R22, R11, R6, RZ ;  /* 0x000000060b167227 */ /* 0x000fe200078e00ff */
[----:B------:R-:W-:Y:S02]  /*2d60*/  SHF.R.U32.HI R18, RZ, R7, R18 ;  /* 0x00000007ff127219 */ /* 0x000fe40000011612 */
[----:B---3--:R-:W-:Y:S01]  /*2d70*/  SHF.R.U32.HI R15, RZ, R13, R20 ;  /* 0x0000000dff0f7219 */ /* 0x008fe20000011614 */
[----:B------:R-:W-:Y:S01]  /*2d80*/  IMAD.HI.U32 R20, R8, R5, RZ ;  /* 0x0000000508147227 */ /* 0x000fe200078e00ff */
[----:B------:R-:W-:Y:S02]  /*2d90*/  SHF.R.U32.HI R22, RZ, R7, R22 ;  /* 0x00000007ff167219 */ /* 0x000fe40000011616 */
[----:B------:R-:W-:Y:S02]  /*2da0*/  SEL R15, R0, R15, !P1 ;  /* 0x0000000f000f7207 */ /* 0x000fe40004800000 */
[----:B------:R-:W-:Y:S02]  /*2db0*/  SHF.R.U32.HI R13, RZ, R13, R20 ;  /* 0x0000000dff0d7219 */ /* 0x000fe40000011614 */
[----:B------:R-:W-:-:S02]  /*2dc0*/  ISETP.NE.AND P2, PT, R16, 0x1, PT ;  /* 0x000000011000780c */ /* 0x000fc40003f45270 */
[----:B------:R-:W-:Y:S02]  /*2dd0*/  SEL R13, R8, R13, !P1 ;  /* 0x0000000d080d7207 */ /* 0x000fe40004800000 */
[----:B------:R-:W-:Y:S02]  /*2de0*/  SEL R17, R9, R18, !P2 ;  /* 0x0000001209117207 */ /* 0x000fe40005000000 */
[----:B------:R-:W-:Y:S01]  /*2df0*/  SEL R5, R11, R22, !P2 ;  /* 0x000000160b057207 */ /* 0x000fe20005000000 */
[----:B-1----:R-:W-:Y:S01]  /*2e00*/  IMAD.HI.U32 R18, R15, R2, RZ ;  /* 0x000000020f127227 */ /* 0x002fe200078e00ff */
[----:B------:R-:W-:-:S03]  /*2e10*/  IADD3 R7, PT, PT, -R13, RZ, RZ ;  /* 0x000000ff0d077210 */ /* 0x000fc60007ffe1ff */
[----:B------:R-:W-:Y:S01]  /*2e20*/  IMAD.HI.U32 R6, R17, R2, RZ ;  /* 0x0000000211067227 */ /* 0x000fe200078e00ff */
[----:B------:R-:W-:-:S03]  /*2e30*/  @P3 SHF.R.U32.HI R15, RZ, R3, R18 ;  /* 0x00000003ff0f3219 */ /* 0x000fc60000011612 */
[----:B------:R-:W-:Y:S01]  /*2e40*/  IMAD R7, R4, R7, R8 ;  /* 0x0000000704077224 */ /* 0x000fe200078e0208 */
[----:B------:R-:W-:Y:S01]  /*2e50*/  @P3 SHF.R.U32.HI R17, RZ, R3, R6 ;  /* 0x00000003ff113219 */ /* 0x000fe20000011606 */
[----:B------:R-:W-:-:S04]  /*2e60*/  IMAD R15, R26, R15, RZ ;  /* 0x0000000f1a0f7224 */ /* 0x000fc800078e02ff */
[----:B------:R-:W-:Y:S01]  /*2e70*/  IMAD R6, R26, R17, RZ ;  /* 0x000000111a067224 */ /* 0x000fe200078e02ff */
[----:B------:R-:W-:-:S04]  /*2e80*/  ISETP.GE.AND P1, PT, R13, R15, PT ;  /* 0x0000000f0d00720c */ /* 0x000fc80003f26270 */
[----:B------:R-:W-:Y:S01]  /*2e90*/  ISETP.GE.OR P1, PT, R5, R6, P1 ;  /* 0x000000060500720c */ /* 0x000fe20000f26670 */
[----:B------:R-:W-:-:S05]  /*2ea0*/  IMAD.HI.U32 R6, R13, R2, RZ ;  /* 0x000000020d067227 */ /* 0x000fca00078e00ff */
[----:B------:R-:W-:-:S04]  /*2eb0*/  SHF.R.U32.HI R6, RZ, R3, R6 ;  /* 0x00000003ff067219 */ /* 0x000fc80000011606 */
[----:B------:R-:W-:-:S03]  /*2ec0*/  SEL R6, R13, R6, !P3 ;  /* 0x000000060d067207 */ /* 0x000fc60005800000 */
[----:B------:R-:W-:-:S04]  /*2ed0*/  @!P1 IMAD.HI.U32 R18, R5, R2, RZ ;  /* 0x0000000205129227 */ /* 0x000fc800078e00ff */
[----:B------:R-:W-:Y:S01]  /*2ee0*/  IMAD.MOV R2, RZ, RZ, -R6 ;  /* 0x000000ffff027224 */ /* 0x000fe200078e0a06 */
[----:B------:R-:W-:-:S03]  /*2ef0*/  @!P1 SHF.R.U32.HI R18, RZ, R3, R18 ;  /* 0x00000003ff129219 */ /* 0x000fc60000011612 */
[----:B------:R-:W-:Y:S01]  /*2f00*/  IMAD R2, R26, R2, R13 ;  /* 0x000000021a027224 */ /* 0x000fe200078e020d */
        /* <DEDUP_REMOVED lines=9> */
.L_x_37:
[----:B------:R-:W2:Y:S02]  /*2fa0*/  LDCU UR4, c[0x0][0xc30] ;  /* 0x00018600ff0477ac */ /* 0x000ea40008000800 */
[----:B--2---:R-:W-:-:S09]  /*2fb0*/  UISETP.NE.AND UP0, UPT, UR4, 0x1, UPT ;  /* 0x000000010400788c */ /* 0x004fd2000bf05270 */
[----:B------:R-:W-:Y:S05]  /*2fc0*/  BRA.U UP0, `(.L_x_38) ;  /* 0x0000000100407547 */ /* 0x000fea000b800000 */
[----:B------:R-:W2:Y:S08]  /*2fd0*/  LDC.64 R4, c[0x0][0xc10] ;  /* 0x00030400ff047b82 */ /* 0x000eb00000000a00 */
[----:B-1----:R-:W1:Y:S08]  /*2fe0*/  LDC.64 R2, c[0x0][0xc18] ;  /* 0x00030600ff027b82 */ /* 0x002e700000000a00 */
[----:B------:R-:W4:Y:S08]  /*2ff0*/  LDC R6, c[0x0][0xc20] ;  /* 0x00030800ff067b82 */ /* 0x000f300000000800 */
[----:B------:R-:W3:Y:S01]  /*3000*/  LDC R16, c[0x0][0xc0c] ;  /* 0x00030300ff107b82 */ /* 0x000ee20000000800 */
[----:B--2---:R-:W-:-:S05]  /*3010*/  IMAD.HI.U32 R4, R11, R4, RZ ;  /* 0x000000040b047227 */ /* 0x004fca00078e00ff */
[----:B------:R-:W-:Y:S01]  /*3020*/  SHF.R.U32.HI R4, RZ, R5, R4 ;  /* 0x00000005ff047219 */ /* 0x000fe20000011604 */
[----:B-1----:R-:W-:Y:S01]  /*3030*/  IMAD.HI.U32 R3, R8, R3, RZ ;  /* 0x0000000308037227 */ /* 0x002fe200078e00ff */
[----:B------:R-:W-:-:S04]  /*3040*/  ISETP.NE.AND P1, PT, R2, 0x1, PT ;  /* 0x000000010200780c */ /* 0x000fc80003f25270 */
[----:B----4-:R-:W-:-:S04]  /*3050*/  SHF.R.U32.HI R3, RZ, R6, R3 ;  /* 0x00000006ff037219 */ /* 0x010fc80000011603 */
[----:B------:R-:W-:Y:S02]  /*3060*/  SEL R3, R8, R3, !P1 ;  /* 0x0000000308037207 */ /* 0x000fe40004800000 */
[----:B---3--:R-:W-:-:S04]  /*3070*/  ISETP.NE.AND P2, PT, R16, 0x1, PT ;  /* 0x000000011000780c */ /* 0x008fc80003f45270 */
[----:B------:R-:W-:-:S05]  /*3080*/  SEL R4, R11, R4, !P2 ;  /* 0x000000040b047207 */ /* 0x000fca0005000000 */
[----:B------:R-:W-:Y:S02]  /*3090*/  IMAD.IADD R5, R3, 0x1, -R4 ;  /* 0x0000000103057824 */ /* 0x000fe400078e0a04 */
[----:B------:R-:W-:Y:S02]  /*30a0*/  IMAD.IADD R3, R4, 0x1, -R3 ;  /* 0x0000000104037824 */ /* 0x000fe400078e0a03 */
[----:B------:R-:W-:Y:S02]  /*30b0*/  IMAD R11, R5, R16, R11 ;  /* 0x00000010050b7224 */ /* 0x000fe400078e020b */
[----:B------:R-:W-:-:S07]  /*30c0*/  IMAD R8, R3, R2, R8 ;  /* 0x0000000203087224 */ /* 0x000fce00078e0208 */
.L_x_38:
[----:B------:R-:W-:Y:S01]  /*30d0*/  PLOP3.LUT P4, PT, PT, PT, PT, 0x80, 0x8 ;  /* 0x000000000008781c */ /* 0x000fe20003f8f070 */
[----:B------:R-:W-:Y:S01]  /*30e0*/  IMAD.IADD R21, R11, 0x1, R74 ;  /* 0x000000010b157824 */ /* 0x000fe200078e024a */
[----:B------:R-:W-:Y:S01]  /*30f0*/  LOP3.LUT R10, R10, 0x1, RZ, 0x3c, !PT ;  /* 0x000000010a0a7812 */ /* 0x000fe200078e3cff */
[----:B------:R-:W-:Y:S01]  /*3100*/  IMAD.IADD R19, R8, 0x1, R51 ;  /* 0x0000000108137824 */ /* 0x000fe200078e0233 */
[----:B------:R-:W-:Y:S09]  /*3110*/  @P0 BRA `(.L_x_39) ;  /* 0xffffffe400280947 */ /* 0x000ff2000383ffff */
[----:B------:R-:W-:Y:S01]  /*3120*/  UIADD3 UR60, UPT, UPT, UR60, 0x20, URZ ;  /* 0x000000203c3c7890 */ /* 0x000fe2000fffe0ff */
[----:B-1----:R-:W-:-:S03]  /*3130*/  SHF.L.U32 R3, R12, 0x1f, RZ ;  /* 0x0000001f0c037819 */ /* 0x002fc600000006ff */
[----:B------:R-:W-:-:S09]  /*3140*/  ULEA UR4, UR63, UR60, 0x3 ;  /* 0x0000003c3f047291 */ /* 0x000fd2000f8e18ff */
[----:B------:R-:W1:Y:S02]  /*3150*/  SYNCS.PHASECHK.TRANS64.TRYWAIT P0, [UR4], R3 ;  /* 0x00000003ff0075a7 */ /* 0x000e640008001104 */
[----:B-1----:R-:W-:Y:S05]  /*3160*/  @!P0 BRA `(.L_x_40) ;  /* 0x0000006800648947 */ /* 0x002fea0003800000 */
.L_x_135:
[----:B------:R-:W-:-:S04]  /*3170*/  UIADD3 UR5, UPT, UPT, UR63, 0x1, URZ ;  /* 0x000000013f057890 */ /* 0x000fc8000fffe0ff */
[----:B------:R-:W-:-:S04]  /*3180*/  UISETP.NE.AND UP0, UPT, UR5, 0x4, UPT ;  /* 0x000000040500788c */ /* 0x000fc8000bf05270 */
[----:B------:R-:W-:Y:S02]  /*3190*/  USEL UR6, URZ, 0x1, UP0 ;  /* 0x00000001ff067887 */ /* 0x000fe40008000000 */
[----:B------:R-:W-:-:S04]  /*31a0*/  USEL UR5, UR5, URZ, UP0 ;  /* 0x000000ff05057287 */ /* 0x000fc80008000000 */
[----:B------:R-:W-:Y:S01]  /*31b0*/  ULEA UR4, UR5, UR60, 0x3 ;  /* 0x0000003c05047291 */ /* 0x000fe2000f8e18ff */
[----:B------:R-:W-:-:S04]  /*31c0*/  LOP3.LUT R2, R12, UR6, RZ, 0x3c, !PT ;  /* 0x000000060c027c12 */ /* 0x000fc8000f8e3cff */
[----:B-1----:R-:W-:-:S04]  /*31d0*/  SHF.L.U32 R3, R2, 0x1f, RZ ;  /* 0x0000001f02037819 */ /* 0x002fc800000006ff */
[----:B------:R-:W1:Y:S02]  /*31e0*/  SYNCS.PHASECHK.TRANS64.TRYWAIT P0, [UR4], R3 ;  /* 0x00000003ff0075a7 */ /* 0x000e640008001104 */
[----:B-1----:R-:W-:Y:S05]  /*31f0*/  @!P0 BRA `(.L_x_41) ;  /* 0x0000006800588947 */ /* 0x002fea0003800000 */
.L_x_137:
        /* <DEDUP_REMOVED lines=9> */
.L_x_139:
[----:B------:R-:W-:-:S04]  /*3290*/  UIADD3 UR5, UPT, UPT, UR5, 0x1, URZ ;  /* 0x0000000105057890 */ /* 0x000fc8000fffe0ff */
[----:B------:R-:W-:-:S04]  /*32a0*/  UISETP.NE.AND UP0, UPT, UR5, 0x4, UPT ;  /* 0x000000040500788c */ /* 0x000fc8000bf05270 */
[----:B------:R-:W-:Y:S02]  /*32b0*/  USEL UR4, URZ, 0x1, UP0 ;  /* 0x00000001ff047887 */ /* 0x000fe40008000000 */
[----:B------:R-:W-:-:S04]  /*32c0*/  USEL UR5, UR5, URZ, UP0 ;  /* 0x000000ff05057287 */ /* 0x000fc80008000000 */
[----:B------:R-:W-:Y:S01]  /*32d0*/  ULEA UR5, UR5, UR60, 0x3 ;  /* 0x0000003c05057291 */ /* 0x000fe2000f8e18ff */
[----:B-1----:R-:W-:-:S04]  /*32e0*/  LOP3.LUT R3, R2, UR4, RZ, 0x3c, !PT ;  /* 0x0000000402037c12 */ /* 0x002fc8000f8e3cff */
[----:B------:R-:W-:Y:S01]  /*32f0*/  SHF.L.U32 R3, R3, 0x1f, RZ ;  /* 0x0000001f03037819 */ /* 0x000fe200000006ff */
[----:B------:R-:W-:-:S07]  /*3300*/  IMAD.U32 R0, RZ, RZ, UR5 ;  /* 0x00000005ff007e24 */ /* 0x000fce000f8e00ff */
.L_x_43:
[----:B-1----:R1:W2:Y:S02]  /*3310*/  SYNCS.PHASECHK.TRANS64.TRYWAIT P0, [R0+URZ], R3 ;  /* 0x00000003000075a7 */ /* 0x0022a400080011ff */
[----:B--2---:R-:W-:Y:S05]  /*3320*/  @!P0 NANOSLEEP.SYNCS 0x989680 ;  /* 0x009896800000895d */ /* 0x004fea0003900000 */
[----:B------:R-:W2:Y:S02]  /*3330*/  @!P0 SYNCS.PHASECHK.TRANS64 P0, [R0+URZ], R3 ;  /* 0x00000003000085a7 */ /* 0x000ea400080010ff */
[----:B--2---:R-:W-:Y:S05]  /*3340*/  @P0 EXIT ;  /* 0x000000000000094d */ /* 0x004fea0003800000 */
[----:B------:R-:W-:Y:S05]  /*3350*/  BRA `(.L_x_43) ;  /* 0xfffffffc00ec7947 */ /* 0x000fea000383ffff */
.L_x_21:
[----:B------:R-:W-:-:S04]  /*3360*/  UISETP.NE.AND UP1, UPT, UR49, URZ, UPT ;  /* 0x000000ff3100728c */ /* 0x000fc8000bf25270 */
[----:B------:R-:W-:-:S09]  /*3370*/  UISETP.NE.OR UP1, UPT, UR4, 0x1, UP1 ;  /* 0x000000010400788c */ /* 0x000fd20008f25670 */
[----:B------:R-:W-:Y:S05]  /*3380*/  BRA.U UP1, `(.L_x_44) ;  /* 0x0000000101b07547 */ /* 0x000fea000b800000 */
[----:B------:R-:W-:Y:S01]  /*3390*/  UMOV UR4, 0x400 ;  /* 0x0000040000047882 */ /* 0x000fe20000000000 */
[----:B------:R-:W-:Y:S01]  /*33a0*/  HFMA2 R2, -RZ, RZ, 0, 5.9604644775390625e-08 ;  /* 0x00000001ff027431 */ /* 0x000fe200000001ff */
[----:B------:R-:W-:Y:S01]  /*33b0*/  ULEA UR49, UR49, UR4, 0x18 ;  /* 0x0000000431317291 */ /* 0x000fe2000f8ec0ff */
[----:B------:R-:W-:Y:S01]  /*33c0*/  ISETP.GE.U32.AND P0, PT, R8, 0x2, PT ;  /* 0x000000020800780c */ /* 0x000fe20003f06070 */
[----:B------:R-:W-:Y:S02]  /*33d0*/  IMAD.MOV.U32 R3, RZ, RZ, RZ ;  /* 0x000000ffff037224 */ /* 0x000fe400078e00ff */
[----:B------:R-:W-:Y:S02]  /*33e0*/  UIADD3 UR6, UPT, UPT, UR49, 0x98, URZ ;  /* 0x0000009831067890 */ /* 0x000fe4000fffe0ff */
[----:B------:R-:W-:Y:S02]  /*33f0*/  UIADD3 UR7, UPT, UPT, UR49, 0x90, URZ ;  /* 0x0000009031077890 */ /* 0x000fe4000fffe0ff */
[----:B------:R-:W-:-:S12]  /*3400*/  UPRMT UR6, URZ, 0x654, UR6 ;  /* 0x00000654ff067896 */ /* 0x000fd80008000006 */
.L_x_47:
[----:B------:R-:W-:Y:S01]  /*3410*/  SHF.L.U32 R7, R2, 0x1f, RZ ;  /* 0x0000001f02077819 */ /* 0x000fe200000006ff */
[----:B------:R-:W-:Y:S02]  /*3420*/  IMAD.U32 R9, RZ, RZ, UR7 ;  /* 0x00000007ff097e24 */ /* 0x000fe4000f8e00ff */
[----:B------:R-:W-:Y:S01]  /*3430*/  @!P0 IMAD.MOV.U32 R5, RZ, RZ, 0x10 ;  /* 0x00000010ff058424 */ /* 0x000fe200078e00ff */
[----:B------:R-:W2:Y:S02]  /*3440*/  SYNCS.PHASECHK.TRANS64.TRYWAIT P1, [UR49+0x98], R7 ;  /* 0x00009807ff0075a7 */ /* 0x000ea40008021131 */
[----:B------:R-:W-:-:S04]  /*3450*/  PRMT R9, R8, 0x654, R9 ;  /* 0x0000065408097816 */ /* 0x000fc80000000009 */
[----:B------:R-:W-:Y:S01]  /*3460*/  SEL R0, R9, R0, !P0 ;  /* 0x0000000009007207 */ /* 0x000fe20004000000 */
[----:B--2---:R-:W-:Y:S06]  /*3470*/  @!P1 BRA `(.L_x_45) ;  /* 0x0000006400e89947 */ /* 0x004fec0003800000 */
.L_x_141:
[----:B------:R-:W-:Y:S01]  /*3480*/  UIADD3 UR4, UPT, UPT, UR49, 0xd0, URZ ;  /* 0x000000d031047890 */ /* 0x000fe2000fffe0ff */
[----:B------:R3:W-:Y:S01]  /*3490*/  @!P0 SYNCS.ARRIVE.TRANS64.RED RZ, [R0+URZ], R5 ;  /* 0x0000000500ff89a7 */ /* 0x0007e200080004ff */
[----:B------:R-:W-:Y:S01]  /*34a0*/  UIADD3 UR5, UPT, UPT, UR49, 0x90, URZ ;  /* 0x0000009031057890 */ /* 0x000fe2000fffe0ff */
[----:B------:R-:W-:-:S08]  /*34b0*/  LOP3.LUT R2, R2, 0x1, RZ, 0x3c, !PT ;  /* 0x0000000102027812 */ /* 0x000fd000078e3cff */
[----:B------:R-:W-:Y:S06]  /*34c0*/  UGETNEXTWORKID.BROADCAST [UR4], [UR5] ;  /* 0x00000000040073ca */ /* 0x000fec0008000100 */
[----:B---3--:R-:W-:-:S04]  /*34d0*/  SHF.L.U32 R5, R3, 0x1f, RZ ;  /* 0x0000001f03057819 */ /* 0x008fc800000006ff */
[----:B------:R-:W3:Y:S02]  /*34e0*/  SYNCS.PHASECHK.TRANS64.TRYWAIT P1, [UR49+0x90], R5 ;  /* 0x00009005ff0075a7 */ /* 0x000ee40008021131 */
[----:B---3--:R-:W-:Y:S05]  /*34f0*/  @!P1 BRA `(.L_x_46) ;  /* 0x0000006400e09947 */ /* 0x008fea0003800000 */
.L_x_143:
[----:B--2---:R-:W2:Y:S01]  /*3500*/  LDS.128 R4, [UR49+0xd0] ;  /* 0x0000d031ff047984 */ /* 0x004ea20008000c00 */
[----:B------:R-:W-:Y:S01]  /*3510*/  LOP3.LUT R3, R3, 0x1, RZ, 0x3c, !PT ;  /* 0x0000000103037812 */ /* 0x000fe200078e3cff */
[----:B------:R-:W-:Y:S01]  /*3520*/  @!PT LDS RZ, [RZ] ;  /* 0x00000000fffff984 */ /* 0x000fe20000000800 */
[----:B------:R-:W-:Y:S01]  /*3530*/  @!PT LDS RZ, [RZ] ;  /* 0x00000000fffff984 */ /* 0x000fe20000000800 */
[----:B------:R-:W-:Y:S01]  /*3540*/  @!PT LDS RZ, [RZ] ;  /* 0x00000000fffff984 */ /* 0x000fe20000000800 */
[----:B------:R-:W-:Y:S01]  /*3550*/  @!PT LDS RZ, [RZ] ;  /* 0x00000000fffff984 */ /* 0x000fe20000000800 */
[----:B------:R3:W-:Y:S06]  /*3560*/  MEMBAR.ALL.CTA ;  /* 0x0000000000007992 */ /* 0x0007ec0000008000 */
[----:B---3--:R-:W3:Y:S02]  /*3570*/  FENCE.VIEW.ASYNC.S ;  /* 0x00000000000073c6 */ /* 0x008ee40000000000 */
[----:B---3--:R-:W-:Y:S01]  /*3580*/  SYNCS.ARRIVE.TRANS64.RED.A1T0 RZ, [UR6], RZ ;  /* 0x000000ffffff79a7 */ /* 0x008fe20008100406 */
[----:B--2---:R-:W-:-:S13]  /*3590*/  LOP3.LUT P1, RZ, R6, 0x1, RZ, 0xc0, !PT ;  /* 0x0000000106ff7812 */ /* 0x004fda000782c0ff */
[----:B------:R-:W-:Y:S05]  /*35a0*/  @P1 BRA `(.L_x_47) ;  /* 0xfffffffc00981947 */ /* 0x000fea000383ffff */
[----:B------:R-:W-:-:S04]  /*35b0*/  SHF.L.U32 R0, R2, 0x1f, RZ ;  /* 0x0000001f02007819 */ /* 0x000fc800000006ff */
[----:B------:R-:W2:Y:S02]  /*35c0*/  SYNCS.PHASECHK.TRANS64 P0, [UR49+0x98], R0 ;  /* 0x00009800ff0075a7 */ /* 0x000ea40008001031 */
[----:B-12---:R-:W-:Y:S05]  /*35d0*/  @P0 EXIT ;  /* 0x000000000000094d */ /* 0x006fea0003800000 */
[----:B------:R-:W-:-:S07]  /*35e0*/  MOV R0, UR49 ;  /* 0x0000003100007c02 */ /* 0x000fce0008000f00 */
.L_x_48:
[----:B-1----:R-:W-:-:S04]  /*35f0*/  SHF.L.U32 R3, R2, 0x1f, RZ ;  /* 0x0000001f02037819 */ /* 0x002fc800000006ff */
[----:B------:R1:W2:Y:S03]  /*3600*/  SYNCS.PHASECHK.TRANS64.TRYWAIT P0, [R0+URZ+0x98], R3 ;  /* 0x00009803000075a7 */ /* 0x0002a600080011ff */
[----:B--2---:R-:W-:Y:S05]  /*3610*/  @!P0 NANOSLEEP.SYNCS 0x989680 ;  /* 0x009896800000895d */ /* 0x004fea0003900000 */
[----:B------:R-:W2:Y:S02]  /*3620*/  @!P0 SYNCS.PHASECHK.TRANS64 P0, [R0+URZ+0x98], R3 ;  /* 0x00009803000085a7 */ /* 0x000ea400080010ff */
[----:B--2---:R-:W-:Y:S05]  /*3630*/  @P0 EXIT ;  /* 0x000000000000094d */ /* 0x004fea0003800000 */
[----:B------:R-:W-:Y:S05]  /*3640*/  BRA `(.L_x_48) ;  /* 0xfffffffc00e87947 */ /* 0x000fea000383ffff */
.L_x_44:
[----:B------:R-:W-:Y:S05]  /*3650*/  BRA.U UP4, `(.L_x_49) ;  /* 0x0000001104047547 */ /* 0x000fea000b800000 */
[----:B------:R-:W-:Y:S01]  /*3660*/  UMOV UR4, 0x40 ;  /* 0x0000004000047882 */ /* 0x000fe20000000000 */
[----:B------:R-:W-:Y:S01]  /*3670*/  NOP ;  /* 0x0000000000007918 */ /* 0x000fe20000000000 */
[----:B------:R-:W-:Y:S01]  /*3680*/  ULEA UR4, UR49, UR4, 0x18 ;  /* 0x0000000431047291 */ /* 0x000fe2000f8ec0ff */
[----:B------:R-:W-:Y:S02]  /*3690*/  UMOV UR5, 0x400 ;  /* 0x0000040000057882 */ /* 0x000fe40000000000 */
[----:B------:R-:W-:-:S06]  /*36a0*/  ULEA UR49, UR49, UR5, 0x18 ;  /* 0x0000000531317291 */ /* 0x000fcc000f8ec0ff */
[----:B------:R-:W2:Y:S02]  /*36b0*/  LDS.U8 R2, [UR4+0x1c] ;  /* 0x00001c04ff027984 */ /* 0x000ea40008000000 */
[----:B--2---:R-:W-:-:S13]  /*36c0*/  ISETP.NE.AND P0, PT, R2, RZ, PT ;  /* 0x000000ff0200720c */ /* 0x004fda0003f05270 */
[----:B------:R-:W-:Y:S05]  /*36d0*/  @P0 BRA `(.L_x_50) ;  /* 0x0000000000580947 */ /* 0x000fea0003800000 */
[----:B------:R-:W-:-:S13]  /*36e0*/  ELECT P0, URZ, PT ;  /* 0x0000000000ff782f */ /* 0x000fda0003800000 */
[----:B------:R-:W-:Y:S05]  /*36f0*/  @!P0 BRA `(.L_x_51) ;  /* 0x0000000000608947 */ /* 0x000fea0003800000 */
[----:B------:R-:W-:Y:S01]  /*3700*/  UMOV UR5, 0x10 ;  /* 0x0000001000057882 */ /* 0x000fe20000000000 */
[----:B------:R-:W-:Y:S01]  /*3710*/  HFMA2 R2, -RZ, RZ, 0, 5.9604644775390625e-08 ;  /* 0x00000001ff027431 */ /* 0x000fe200000001ff */
[----:B------:R-:W-:-:S03]  /*3720*/  MOV R3, 0xffff ;  /* 0x0000ffff00037802 */ /* 0x000fc60000000f00 */
[----:B------:R-:W-:Y:S04]  /*3730*/  DEPBAR.LE SB2, 0x36 ;  /* 0x0000ad800000791a */ /* 0x000fe80000000000 */
[----:B------:R-:W2:Y:S02]  /*3740*/  UTCATOMSWS.FIND_AND_SET.ALIGN UP0, UR5, UR5 ;  /* 0x00000005000575e3 */ /* 0x000ea40008000800 */
[----:B--2---:R-:W-:Y:S01]  /*3750*/  MOV R4, UR5 ;  /* 0x0000000500047c02 */ /* 0x004fe20008000f00 */
[----:B------:R-:W-:Y:S06]  /*3760*/  BRA.U UP0, `(.L_x_52) ;  /* 0x0000000100187547 */ /* 0x000fec000b800000 */
.L_x_53:
[----:B------:R-:W-:Y:S05]  /*3770*/  NANOSLEEP 0x64 ;  /* 0x000000640000795d */ /* 0x000fea0003800000 */
[----:B------:R-:W-:-:S05]  /*3780*/  UMOV UR5, 0x10 ;  /* 0x0000001000057882 */ /* 0x000fca0000000000 */
[----:B------:R-:W-:Y:S04]  /*3790*/  DEPBAR.LE SB2, 0x36 ;  /* 0x0000ad800000791a */ /* 0x000fe80000000000 */
[----:B------:R-:W2:Y:S02]  /*37a0*/  UTCATOMSWS.FIND_AND_SET.ALIGN UP0, UR5, UR5 ;  /* 0x00000005000575e3 */ /* 0x000ea40008000800 */
[----:B--2---:R-:W-:Y:S01]  /*37b0*/  MOV R4, UR5 ;  /* 0x0000000500047c02 */ /* 0x004fe20008000f00 */
[----:B------:R-:W-:Y:S05]  /*37c0*/  BRA.U !UP0, `(.L_x_53) ;  /* 0xfffffffd08e87547 */ /* 0x000fea000b83ffff */
.L_x_52:
[-C--:B------:R-:W-:Y:S02]  /*37d0*/  SHF.L.U32 R3, R3, R4.reuse, RZ ;  /* 0x0000000403037219 */ /* 0x080fe400000006ff */
[----:B------:R-:W-:Y:S01]  /*37e0*/  SHF.L.U32 R2, R2, R4, RZ ;  /* 0x0000000402027219 */ /* 0x000fe200000006ff */
[----:B------:R-:W-:Y:S02]  /*37f0*/  IMAD.SHL.U32 R4, R4, 0x20, RZ ;  /* 0x0000002004047824 */ /* 0x000fe400078e00ff */
[----:B------:R2:W-:Y:S04]  /*3800*/  ATOMS.OR RZ, [UR4+0x14], R3 ;  /* 0x00001403ffff798c */ /* 0x0005e8000b000004 */
[----:B------:R2:W-:Y:S04]  /*3810*/  ATOMS.OR RZ, [UR4+0x18], R2 ;  /* 0x00001802ffff798c */ /* 0x0005e8000b000004 */
[----:B------:R2:W-:Y:S01]  /*3820*/  STS [UR49+0xe0], R4 ;  /* 0x0000e004ff007988 */ /* 0x0005e20008000831 */
[----:B------:R-:W-:Y:S05]  /*3830*/  BRA `(.L_x_51) ;  /* 0x0000000000107947 */ /* 0x000fea0003800000 */
.L_x_50:
[----:B------:R-:W-:-:S05]  /*3840*/  MOV R2, 0xffffffff ;  /* 0xffffffff00027802 */ /* 0x000fca0000000f00 */
[----:B------:R2:W-:Y:S02]  /*3850*/  STS [UR49+0xe0], R2 ;  /* 0x0000e002ff007988 */ /* 0x0005e40008000831 */
[----:B--2---:R-:W-:Y:S02]  /*3860*/  MOV R2, 0x3880 ;  /* 0x0000388000027802 */ /* 0x004fe40000000f00 */
[----:B-1---5:R-:W-:Y:S05]  /*3870*/  CALL.REL.NOINC `($__internal_1_$__cuda_sm10x_tcgen05_guardrail_trap_phase_invalid_during_alloc) ;  /* 0x0000006800f47944 */ /* 0x022fea0003c00000 */
.L_x_51:
[----:B------:R-:W-:Y:S05]  /*3880*/  WARPSYNC.ALL ;  /* 0x0000000000007948 */ /* 0x000fea0003800000 */
[----:B------:R-:W3:Y:S01]  /*3890*/  S2UR UR7, SR_CgaCtaId ;  /* 0x00000000000779c3 */ /* 0x000ee20000008800 */
[----:B------:R-:W-:Y:S01]  /*38a0*/  UMOV UR4, 0x400 ;  /* 0x0000040000047882 */ /* 0x000fe20000000000 */
[----:B------:R-:W-:-:S06]  /*38b0*/  NOP ;  /* 0x0000000000007918 */ /* 0x000fcc0000000000 */
[----:B------:R-:W-:Y:S06]  /*38c0*/  BAR.ARV 0x6, 0xa0 ;  /* 0x0182800000007b1d */ /* 0x000fec0000002000 */
[----:B------:R-:W4:Y:S01]  /*38d0*/  LDCU UR8, c[0x0][0x394] ;  /* 0x00007280ff0877ac */ /* 0x000f220008000800 */
[----:B------:R-:W-:Y:S01]  /*38e0*/  LOP3.LUT R0, R0, 0xffff, RZ, 0xc0, !PT ;  /* 0x0000ffff00007812 */ /* 0x000fe200078ec0ff */
[----:B------:R-:W-:Y:S02]  /*38f0*/  IMAD.MOV.U32 R9, RZ, RZ, 0x1 ;  /* 0x00000001ff097424 */ /* 0x000fe400078e00ff */
[----:B------:R-:W-:Y:S01]  /*3900*/  IMAD.MOV.U32 R8, RZ, RZ, RZ ;  /* 0x000000ffff087224 */ /* 0x000fe200078e00ff */
[----:B------:R-:W-:Y:S01]  /*3910*/  R2UR UR10, R0 ;  /* 0x00000000000a72ca */ /* 0x000fe200000e0000 */
[----:B--2---:R-:W-:Y:S01]  /*3920*/  IMAD.MOV.U32 R3, RZ, RZ, RZ ;  /* 0x000000ffff037224 */ /* 0x004fe200078e00ff */
[----:B------:R-:W-:Y:S01]  /*3930*/  UMOV UR19, URZ ;  /* 0x000000ff00137c82 */ /* 0x000fe20008000000 */
[----:B------:R-:W-:Y:S01]  /*3940*/  UMOV UR18, URZ ;  /* 0x000000ff00127c82 */ /* 0x000fe20008000000 */
[----:B------:R-:W-:Y:S01]  /*3950*/  UMOV UR34, 0x0 ;  /* 0x0000000000227882 */ /* 0x000fe20000000000 */
[----:B---3--:R-:W-:Y:S01]  /*3960*/  ULEA UR7, UR7, UR4, 0x18 ;  /* 0x0000000407077291 */ /* 0x008fe2000f8ec0ff */
[----:B------:R-:W2:Y:S03]  /*3970*/  LDCU UR4, c[0x0][0x394] ;  /* 0x00007280ff0477ac */ /* 0x000ea60008000800 */
[----:B------:R-:W-:-:S02]  /*3980*/  UIADD3 UR12, UPT, UPT, UR7, 0x8800, URZ ;  /* 0x00008800070c7890 */ /* 0x000fc4000fffe0ff */
[----:B----4-:R-:W-:-:S03]  /*3990*/  UIADD3 UR8, UPT, UPT, UR8, 0x3f, URZ ;  /* 0x0000003f08087890 */ /* 0x010fc6000fffe0ff */
[----:B------:R-:W3:Y:S01]  /*39a0*/  LDS R2, [UR7+0xe0] ;  /* 0x0000e007ff027984 */ /* 0x000ee20008000800 */
[----:B------:R-:W-:Y:S02]  /*39b0*/  UIADD3 UR13, UPT, UPT, UR7, 0x18800, URZ ;  /* 0x00018800070d7890 */ /* 0x000fe4000fffe0ff */
[----:B------:R-:W-:Y:S02]  /*39c0*/  USHF.R.S32.HI UR6, URZ, 0x1f, UR8 ;  /* 0x0000001fff067899 */ /* 0x000fe40008011408 */
[----:B------:R-:W-:Y:S02]  /*39d0*/  USHF.R.U32.HI UR12, URZ, 0x4, UR12 ;  /* 0x00000004ff0c7899 */ /* 0x000fe4000801160c */
[----:B------:R-:W-:Y:S02]  /*39e0*/  ULEA.HI UR6, UR6, UR8, URZ, 0x6 ;  /* 0x0000000806067291 */ /* 0x000fe4000f8f30ff */
[----:B------:R-:W-:Y:S02]  /*39f0*/  USHF.R.U32.HI UR13, URZ, 0x4, UR13 ;  /* 0x00000004ff0d7899 */ /* 0x000fe4000801160d */
[----:B------:R-:W-:-:S02]  /*3a00*/  USHF.R.S32.HI UR6, URZ, 0x6, UR6 ;  /* 0x00000006ff067899 */ /* 0x000fc40008011406 */
[----:B------:R-:W-:Y:S02]  /*3a10*/  UIADD3 UR5, UPT, UPT, UR7, 0x98, URZ ;  /* 0x0000009807057890 */ /* 0x000fe4000fffe0ff */
[----:B------:R-:W-:Y:S02]  /*3a20*/  UISETP.LT.AND UP0, UPT, UR6, 0x1, UPT ;  /* 0x000000010600788c */ /* 0x000fe4000bf01270 */
[----:B------:R-:W-:Y:S02]  /*3a30*/  ULOP3.LUT UR12, UR12, 0x3fff, URZ, 0xc0, !UPT ;  /* 0x00003fff0c0c7892 */ /* 0x000fe4000f8ec0ff */
[----:B------:R-:W-:Y:S02]  /*3a40*/  ULOP3.LUT UR13, UR13, 0x3fff, URZ, 0xc0, !UPT ;  /* 0x00003fff0d0d7892 */ /* 0x000fe4000f8ec0ff */
[----:B------:R-:W-:Y:S01]  /*3a50*/  USEL UR11, UR6, 0x1, !UP0 ;  /* 0x00000001060b7887 */ /* 0x000fe2000c000000 */
[----:B------:R-:W-:Y:S01]  /*3a60*/  UMOV UR35, 0x4218910 ;  /* 0x0421891000237882 */ /* 0x000fe20000000000 */
        /* <DEDUP_REMOVED lines=8> */
[----:B------:R-:W-:-:S02]  /*3af0*/  UPRMT UR5, URZ, 0x654, UR5 ;  /* 0x00000654ff057896 */ /* 0x000fc40008000005 */
[----:B------:R-:W-:Y:S02]  /*3b00*/  ULOP3.LUT UR12, UR12, 0x2000000, URZ, 0xfc, !UPT ;  /* 0x020000000c0c7892 */ /* 0x000fe4000f8efcff */
[----:B------:R-:W-:Y:S02]  /*3b10*/  ULOP3.LUT UR13, UR13, 0x2000000, URZ, 0xfc, !UPT ;  /* 0x020000000d0d7892 */ /* 0x000fe4000f8efcff */
[----:B------:R-:W-:Y:S01]  /*3b20*/  UIADD3 UR11, UPT, UPT, -UR11, URZ, URZ ;  /* 0x000000ff0b0b7290 */ /* 0x000fe2000fffe1ff */
[C---:B---3--:R-:W-:Y:S01]  /*3b30*/  VIADD R5, R2.reuse, 0x80 ;  /* 0x0000008002057836 */ /* 0x048fe20000000000 */
[----:B------:R-:W-:Y:S01]  /*3b40*/  LOP3.LUT R4, R2, 0xffff, RZ, 0xc0, !PT ;  /* 0x0000ffff02047812 */ /* 0x000fe200078ec0ff */
[----:B--2---:R-:W-:Y:S01]  /*3b50*/  UISETP.GE.AND UP3, UPT, UR4, 0x1, UPT ;  /* 0x000000010400788c */ /* 0x004fe2000bf66270 */
[----:B------:R-:W-:Y:S02]  /*3b60*/  UMOV UR24, 0x0 ;  /* 0x0000000000187882 */ /* 0x000fe40000000000 */
[----:B------:R-:W-:Y:S01]  /*3b70*/  LOP3.LUT R5, R5, 0xffff, RZ, 0xc0, !PT ;  /* 0x0000ffff05057812 */ /* 0x000fe200078ec0ff */
[----:B------:R-:W-:Y:S01]  /*3b80*/  UMOV UR25, 0x4218910 ;  /* 0x0421891000197882 */ /* 0x000fe20000000000 */
[----:B------:R-:W-:Y:S01]  /*3b90*/  UMOV UR22, 0x0 ;  /* 0x0000000000167882 */ /* 0x000fe20000000000 */
[----:B------:R-:W-:Y:S01]  /*3ba0*/  UMOV UR23, 0x4218910 ;  /* 0x0421891000177882 */ /* 0x000fe20000000000 */
[----:B------:R-:W-:Y:S01]  /*3bb0*/  UMOV UR20, 0x0 ;  /* 0x0000000000147882 */ /* 0x000fe20000000000 */
[----:B------:R2:W-:Y:S01]  /*3bc0*/  STL.64 [R1], R4 ;  /* 0x0000000401007387 */ /* 0x0005e20000100a00 */
[----:B------:R-:W-:-:S05]  /*3bd0*/  UMOV UR21, 0x4218910 ;  /* 0x0421891000157882 */ /* 0x000fca0000000000 */
.L_x_60:
[----:B--2---:R-:W-:-:S04]  /*3be0*/  SHF.L.U32 R5, R8, 0x1f, RZ ;  /* 0x0000001f08057819 */ /* 0x004fc800000006ff */
[----:B------:R-:W2:Y:S02]  /*3bf0*/  SYNCS.PHASECHK.TRANS64.TRYWAIT P0, [UR7+0x90], R5 ;  /* 0x00009005ff0075a7 */ /* 0x000ea40008001107 */
[----:B--23--:R-:W-:Y:S05]  /*3c00*/  @!P0 BRA `(.L_x_54) ;  /* 0x0000006000348947 */ /* 0x00cfea0003800000 */
.L_x_145:
[----:B--2---:R-:W2:Y:S01]  /*3c10*/  LDS.128 R4, [UR7+0xd0] ;  /* 0x0000d007ff047984 */ /* 0x004ea20008000c00 */
[----:B------:R-:W-:Y:S01]  /*3c20*/  ULEA UR9, UR19, UR7, 0x3 ;  /* 0x0000000713097291 */ /* 0x000fe2000f8e18ff */
[----:B------:R-:W-:Y:S01]  /*3c30*/  SHF.L.U32 R0, R9, 0x1f, RZ ;  /* 0x0000001f09007819 */ /* 0x000fe200000006ff */
[----:B------:R-:W-:Y:S01]  /*3c40*/  @!PT LDS RZ, [RZ] ;  /* 0x00000000fffff984 */ /* 0x000fe20000000800 */
[----:B------:R-:W-:Y:S01]  /*3c50*/  @!PT LDS RZ, [RZ] ;  /* 0x00000000fffff984 */ /* 0x000fe20000000800 */
[----:B------:R-:W-:Y:S01]  /*3c60*/  @!PT LDS RZ, [RZ] ;  /* 0x00000000fffff984 */ /* 0x000fe20000000800 */
[----:B------:R-:W-:Y:S01]  /*3c70*/  @!PT LDS RZ, [RZ] ;  /* 0x00000000fffff984 */ /* 0x000fe20000000800 */
[----:B------:R3:W-:Y:S06]  /*3c80*/  MEMBAR.ALL.CTA ;  /* 0x0000000000007992 */ /* 0x0007ec0000008000 */
[----:B---3--:R-:W3:Y:S02]  /*3c90*/  FENCE.VIEW.ASYNC.S ;  /* 0x00000000000073c6 */ /* 0x008ee40000000000 */
[----:B---3--:R-:W-:Y:S01]  /*3ca0*/  SYNCS.ARRIVE.TRANS64.RED.A1T0 RZ, [UR5], RZ ;  /* 0x000000ffffff79a7 */ /* 0x008fe20008100405 */
[----:B------:R-:W3:Y:S01]  /*3cb0*/  SYNCS.PHASECHK.TRANS64.TRYWAIT P0, [UR9+0xb0], R0 ;  /* 0x0000b000ff0075a7 */ /* 0x000ee20008001109 */
[----:B--2---:R-:W-:Y:S01]  /*3cc0*/  LOP3.LUT P3, RZ, R6, 0x1, RZ, 0xc0, !PT ;  /* 0x0000000106ff7812 */ /* 0x004fe2000786c0ff */
[----:B---3--:R-:W-:-:S12]  /*3cd0*/  @!P0 BRA `(.L_x_55) ;  /* 0x0000006000188947 */ /* 0x008fd80003800000 */
.L_x_147:
[----:B------:R-:W-:Y:S05]  /*3ce0*/  BRA.U !UP3, `(.L_x_56) ;  /* 0x000000050b507547 */ /* 0x000fea000b800000 */
[----:B--2---:R-:W-:Y:S01]  /*3cf0*/  IMAD.U32 R0, RZ, RZ, UR19 ;  /* 0x00000013ff007e24 */ /* 0x004fe2000f8e00ff */
[----:B------:R-:W-:-:S04]  /*3d00*/  ULEA UR4, UR18, UR7, 0x3 ;  /* 0x0000000712047291 */ /* 0x000fc8000f8e18ff */
[----:B------:R-:W-:Y:S02]  /*3d10*/  LEA R4, R0, R1, 0x2 ;  /* 0x0000000100047211 */ /* 0x000fe400078e10ff */
[----:B------:R-:W-:-:S04]  /*3d20*/  SHF.L.U32 R0, R3, 0x1f, RZ ;  /* 0x0000001f03007819 */ /* 0x000fc800000006ff */
[----:B------:R-:W5:Y:S01]  /*3d30*/  LDL R4, [R4] ;  /* 0x0000000004047983 */ /* 0x000f620000100800 */
[----:B------:R2:W3:Y:S01]  /*3d40*/  SYNCS.PHASECHK.TRANS64.TRYWAIT P2, [UR4], R0 ;  /* 0x00000000ff0075a7 */ /* 0x0004e20008041104 */
[----:B------:R-:W-:Y:S01]  /*3d50*/  UPLOP3.LUT UP4, UPT, UPT, UPT, UPT, 0x40, 0x4 ;  /* 0x000000000004789c */ /* 0x000fe20003f8e870 */
[----:B------:R-:W-:Y:S01]  /*3d60*/  UMOV UR17, UR11 ;  /* 0x0000000b00117c82 */ /* 0x000fe20008000000 */
[----:B------:R-:W-:Y:S01]  /*3d70*/  UMOV UR16, UR6 ;  /* 0x0000000600107c82 */ /* 0x000fe20008000000 */
[----:B------:R-:W-:-:S08]  /*3d80*/  UMOV UR15, UR18 ;  /* 0x00000012000f7c82 */ /* 0x000fd00008000000 */
.L_x_59:
[----:B------:R-:W-:Y:S02]  /*3d90*/  UIADD3 UR17, UPT, UPT, UR17, 0x1, URZ ;  /* 0x0000000111117890 */ /* 0x000fe4000fffe0ff */
[----:B----4-:R-:W-:Y:S02]  /*3da0*/  ULEA UR8, UR15, UR7, 0x3 ;  /* 0x000000070f087291 */ /* 0x010fe4000f8e18ff */
[----:B------:R-:W-:Y:S01]  /*3db0*/  UISETP.NE.AND UP0, UPT, UR17, URZ, UPT ;  /* 0x000000ff1100728c */ /* 0x000fe2000bf05270 */
[----:B---3--:R-:W-:Y:S10]  /*3dc0*/  @P2 BRA `(.L_x_57) ;  /* 0x00000000000c2947 */ /* 0x008ff40003800000 */
[----:B------:R-:W-:Y:S04]  /*3dd0*/  SHF.L.U32 R5, R3, 0x1f, RZ ;  /* 0x0000001f03057819 */ /* 0x000fe800000006ff */
[----:B------:R-:W3:Y:S02]  /*3de0*/  SYNCS.PHASECHK.TRANS64.TRYWAIT P0, [UR8], R5 ;  /* 0x00000005ff0075a7 */ /* 0x000ee40008001108 */
[----:B---3--:R-:W-:Y:S05]  /*3df0*/  @!P0 BRA `(.L_x_58) ;  /* 0x0000005c00e88947 */ /* 0x008fea0003800000 */
.L_x_57:
[----:B------:R-:W-:Y:S01]  /*3e00*/  UISETP.NE.AND UP1, UPT, UR16, 0x1, UPT ;  /* 0x000000011000788c */ /* 0x000fe2000bf25270 */
[----:B------:R-:W-:Y:S01]  /*3e10*/  PLOP3.LUT P2, PT, PT, PT, PT, 0x80, 0x8 ;  /* 0x000000000008781c */ /* 0x000fe20003f4f070 */
[----:B------:R-:W-:Y:S01]  /*3e20*/  UIADD3 UR18, UPT, UPT, UR15, 0x1, URZ ;  /* 0x000000010f127890 */ /* 0x000fe2000fffe0ff */
[----:B------:R-:W-:Y:S03]  /*3e30*/  ELECT P1, URZ, PT ;  /* 0x0000000000ff782f */ /* 0x000fe60003820000 */
[----:B------:R-:W-:Y:S01]  /*3e40*/  UISETP.NE.AND UP2, UPT, UR18, 0x4, UPT ;  /* 0x000000041200788c */ /* 0x000fe2000bf45270 */
[----:B------:R-:W-:Y:S01]  /*3e50*/  PLOP3.LUT P0, PT, PT, PT, UP1, 0x80, 0x8 ;  /* 0x000000000008781c */ /* 0x000fe20003f0f018 */
[----:B------:R-:W-:Y:S02]  /*3e60*/  ULEA UR36, UR15, UR13, 0xb ;  /* 0x0000000d0f247291 */ /* 0x000fe4000f8e58ff */
[----:B------:R-:W-:Y:S02]  /*3e70*/  USEL UR14, URZ, 0x1, UP2 ;  /* 0x00000001ff0e7887 */ /* 0x000fe40009000000 */
[----:B------:R-:W-:Y:S02]  /*3e80*/  USEL UR18, UR18, URZ, UP2 ;  /* 0x000000ff12127287 */ /* 0x000fe40009000000 */
[----:B------:R-:W-:Y:S02]  /*3e90*/  ULEA UR38, UR15, UR12, 0xa ;  /* 0x0000000c0f267291 */ /* 0x000fe4000f8e50ff */
[----:B------:R-:W-:Y:S01]  /*3ea0*/  @UP1 ULEA UR4, UR18, UR7, 0x3 ;  /* 0x0000000712041291 */ /* 0x000fe2000f8e18ff */
[----:B------:R-:W-:Y:S01]  /*3eb0*/  LOP3.LUT R3, R3, UR14, RZ, 0x3c, !PT ;  /* 0x0000000e03037c12 */ /* 0x000fe2000f8e3cff */
[----:B-1----:R-:W-:Y:S02]  /*3ec0*/  UIADD3 UR48, UPT, UPT, UR36, 0x40, URZ ;  /* 0x0000004024307890 */ /* 0x002fe4000fffe0ff */
[----:B------:R-:W-:Y:S01]  /*3ed0*/  UIADD3 UR42, UPT, UPT, UR38, 0x40, URZ ;  /* 0x00000040262a7890 */ /* 0x000fe2000fffe0ff */
[----:B--2---:R-:W-:Y:S01]  /*3ee0*/  @P0 SHF.L.U32 R0, R3, 0x1f, RZ ;  /* 0x0000001f03000819 */ /* 0x004fe200000006ff */
[----:B------:R-:W-:Y:S02]  /*3ef0*/  UIADD3 UR46, UPT, UPT, UR36, 0x80, URZ ;  /* 0x00000080242e7890 */ /* 0x000fe4000fffe0ff */
[----:B------:R-:W-:Y:S01]  /*3f00*/  UIADD3 UR40, UPT, UPT, UR38, 0x80, URZ ;  /* 0x0000008026287890 */ /* 0x000fe2000fffe0ff */
[----:B------:R4:W1:Y:S01]  /*3f10*/  @P0 SYNCS.PHASECHK.TRANS64.TRYWAIT P2, [UR4], R0 ;  /* 0x00000000ff0005a7 */ /* 0x0008620008041104 */
[----:B------:R-:W-:Y:S02]  /*3f20*/  ELECT P0, URZ, PT ;  /* 0x0000000000ff782f */ /* 0x000fe40003800000 */
[C---:B-----5:R-:W-:Y:S01]  /*3f30*/  @P1 R2UR.BROADCAST UR4, R4.reuse ;  /* 0x00000000040412ca */ /* 0x060fe200008e0000 */
[----:B------:R-:W-:Y:S10]  /*3f40*/  UIADD3 UR44, UPT, UPT, UR36, 0xc0, URZ ;  /* 0x000000c0242c7890 */ /* 0x000ff4000fffe0ff */
[C---:B------:R-:W-:Y:S02]  /*3f50*/  @P0 R2UR.BROADCAST UR14, R4.reuse ;  /* 0x00000000040e02ca */ /* 0x040fe400008e0000 */
[----:B------:R-:W-:Y:S01]  /*3f60*/  ELECT P0, URZ, PT ;  /* 0x0000000000ff782f */ /* 0x000fe20003800000 */
[----:B------:R-:W-:Y:S02]  /*3f70*/  UIADD3 UR8, UPT, UPT, UR8, 0x20, URZ ;  /* 0x0000002008087890 */ /* 0x000fe4000fffe0ff */
[----:B------:R-:W-:Y:S01]  /*3f80*/  UIADD3 UR16, UPT, UPT, UR16, -0x1, URZ ;  /* 0xffffffff10107890 */ /* 0x000fe2000fffe0ff */
[----:B------:R-:W-:Y:S01]  /*3f90*/  UMOV UR37, 0x20004020 ;  /* 0x2000402000257882 */ /* 0x000fe20000000000 */
[----:B------:R-:W-:Y:S01]  /*3fa0*/  UMOV UR39, 0x20004020 ;  /* 0x2000402000277882 */ /* 0x000fe20000000000 */
[----:B------:R-:W-:Y:S01]  /*3fb0*/  UMOV UR49, 0x20004020 ;  /* 0x2000402000317882 */ /* 0x000fe20000000000 */
[----:B------:R-:W-:Y:S01]  /*3fc0*/  UMOV UR43, 0x20004020 ;  /* 0x20004020002b7882 */ /* 0x000fe20000000000 */
[----:B------:R2:W-:Y:S01]  /*3fd0*/  UTCHMMA gdesc[UR38], gdesc[UR36], tmem[UR4], tmem[UR34], idesc[UR35], UP4 ;  /* 0x00ff2224260075ea */ /* 0x0005e2000a000004 */
[----:B------:R-:W-:Y:S02]  /*3fe0*/  UPLOP3.LUT UP4, UPT, UPT, UPT, UPT, 0x80, 0x8 ;  /* 0x000000000008789c */ /* 0x000fe40003f8f070 */
[----:B------:R3:W-:Y:S01]  /*3ff0*/  UTCHMMA gdesc[UR42], gdesc[UR48], tmem[UR14], tmem[UR32], idesc[UR33], UPT ;  /* 0x00ff20302a0075ea */ /* 0x0007e2000b80000e */
[----:B------:R-:W-:Y:S01]  /*4000*/  UMOV UR47, 0x20004020 ;  /* 0x20004020002f7882 */ /* 0x000fe20000000000 */
[----:B------:R-:W-:Y:S01]  /*4010*/  UMOV UR41, 0x20004020 ;  /* 0x2000402000297882 */ /* 0x000fe20000000000 */
[----:B------:R-:W-:Y:S01]  /*4020*/  UMOV UR45, 0x20004020 ;  /* 0x20004020002d7882 */ /* 0x000fe20000000000 */
[----:B------:R-:W-:Y:S01]  /*4030*/  UMOV UR15, UR18 ;  /* 0x00000012000f7c82 */ /* 0x000fe20008000000 */
[C---:B--2---:R-:W-:Y:S02]  /*4040*/  @P0 R2UR.BROADCAST UR4, R4.reuse ;  /* 0x00000000040402ca */ /* 0x044fe400008e0000 */
[----:B------:R-:W-:Y:S11]  /*4050*/  ELECT P0, URZ, PT ;  /* 0x0000000000ff782f */ /* 0x000ff60003800000 */
[----:B------:R-:W-:Y:S02]  /*4060*/  @!UPT UIADD3 URZ, UPT, UPT, URZ, URZ, URZ ;  /* 0x000000fffffff290 */ /* 0x000fe4000fffe0ff */
[C---:B---3--:R-:W-:Y:S01]  /*4070*/  @P0 R2UR.BROADCAST UR14, R4.reuse ;  /* 0x00000000040e02ca */ /* 0x048fe200008e0000 */
[----:B------:R-:W-:Y:S01]  /*4080*/  UIADD3 UR42, UPT, UPT, UR38, 0xc0, URZ ;  /* 0x000000c0262a7890 */ /* 0x000fe2000fffe0ff */
[----:B------:R-:W-:Y:S01]  /*4090*/  ELECT P0, URZ, PT ;  /* 0x0000000000ff782f */ /* 0x000fe20003800000 */
[----:B------:R-:W-:Y:S01]  /*40a0*/  UIADD3 UR48, UPT, UPT, UR36, 0x100, URZ ;  /* 0x0000010024307890 */ /* 0x000fe2000fffe0ff */
[----:B------:R2:W-:Y:S09]  /*40b0*/  UTCHMMA gdesc[UR40], gdesc[UR46], tmem[UR4], tmem[UR30], idesc[UR31], UPT ;  /* 0x00ff1e2e280075ea */ /* 0x0005f2000b800004 */
[----:B------:R3:W-:Y:S01]  /*40c0*/  UTCHMMA gdesc[UR42], gdesc[UR44], tmem[UR14], tmem[UR28], idesc[UR29], UPT ;  /* 0x00ff1c2c2a0075ea */ /* 0x0007e2000b80000e */
[----:B--2---:R-:W-:Y:S01]  /*40d0*/  UIADD3 UR40, UPT, UPT, UR38, 0x100, URZ ;  /* 0x0000010026287890 */ /* 0x004fe2000fffe0ff */
[C---:B------:R-:W-:Y:S02]  /*40e0*/  @P0 R2UR.BROADCAST UR4, R4.reuse ;  /* 0x00000000040402ca */ /* 0x040fe400008e0000 */
[----:B------:R-:W-:Y:S11]  /*40f0*/  ELECT P0, URZ, PT ;  /* 0x0000000000ff782f */ /* 0x000ff60003800000 */
[----:B------:R-:W-:Y:S02]  /*4100*/  @!UPT UIADD3 URZ, UPT, UPT, URZ, URZ, URZ ;  /* 0x000000fffffff290 */ /* 0x000fe4000fffe0ff */
[C---:B---3--:R-:W-:Y:S01]  /*4110*/  @P0 R2UR.BROADCAST UR14, R4.reuse ;  /* 0x00000000040e02ca */ /* 0x048fe200008e0000 */
[----:B------:R-:W-:Y:S02]  /*4120*/  UIADD3 UR46, UPT, UPT, UR36, 0x140, URZ ;  /* 0x00000140242e7890 */ /* 0x000fe4000fffe0ff */
[----:B------:R-:W-:Y:S01]  /*4130*/  UIADD3 UR44, UPT, UPT, UR38, 0x140, URZ ;  /* 0x00000140262c7890 */ /* 0x000fe2000fffe0ff */
[----:B------:R-:W-:Y:S01]  /*4140*/  ELECT P0, URZ, PT ;  /* 0x0000000000ff782f */ /* 0x000fe20003800000 */
[----:B------:R-:W-:Y:S02]  /*4150*/  UIADD3 UR42, UPT, UPT, UR36, 0x180, URZ ;  /* 0x00000180242a7890 */ /* 0x000fe4000fffe0ff */
[----:B------:R-:W-:Y:S01]  /*4160*/  UIADD3 UR36, UPT, UPT, UR36, 0x1c0, URZ ;  /* 0x000001c024247890 */ /* 0x000fe2000fffe0ff */
[----:B------:R2:W-:Y:S05]  /*4170*/  UTCHMMA gdesc[UR40], gdesc[UR48], tmem[UR4], tmem[UR26], idesc[UR27], UPT ;  /* 0x00ff1a30280075ea */ /* 0x0005ea000b800004 */
[----:B------:R3:W-:Y:S01]  /*4180*/  UTCHMMA gdesc[UR44], gdesc[UR46], tmem[UR14], tmem[UR24], idesc[UR25], UPT ;  /* 0x00ff182e2c0075ea */ /* 0x0007e2000b80000e */
[----:B--2---:R-:W-:Y:S03]  /*4190*/  UIADD3 UR40, UPT, UPT, UR38, 0x180, URZ ;  /* 0x0000018026287890 */ /* 0x004fe6000fffe0ff */
[C---:B------:R-:W-:Y:S02]  /*41a0*/  @P0 R2UR.BROADCAST UR4, R4.reuse ;  /* 0x00000000040402ca */ /* 0x040fe400008e0000 */
[----:B------:R-:W-:Y:S11]  /*41b0*/  ELECT P0, URZ, PT ;  /* 0x0000000000ff782f */ /* 0x000ff60003800000 */
[----:B------:R-:W-:Y:S02]  /*41c0*/  @!UPT UIADD3 URZ, UPT, UPT, URZ, URZ, URZ ;  /* 0x000000fffffff290 */ /* 0x000fe4000fffe0ff */
[----:B---3--:R-:W-:Y:S01]  /*41d0*/  @P0 R2UR.BROADCAST UR14, R4 ;  /* 0x00000000040e02ca */ /* 0x008fe200008e0000 */
[----:B------:R-:W-:Y:S01]  /*41e0*/  UIADD3 UR38, UPT, UPT, UR38, 0x1c0, URZ ;  /* 0x000001c026267890 */ /* 0x000fe2000fffe0ff */
[----:B------:R4:W-:Y:S11]  /*41f0*/  UTCHMMA gdesc[UR40], gdesc[UR42], tmem[UR4], tmem[UR22], idesc[UR23], UPT ;  /* 0x00ff162a280075ea */ /* 0x0009f6000b800004 */
[----:B------:R4:W-:Y:S01]  /*4200*/  UTCHMMA gdesc[UR38], gdesc[UR36], tmem[UR14], tmem[UR20], idesc[UR21], UPT ;  /* 0x00ff1424260075ea */ /* 0x0009e2000b80000e */
[----:B------:R4:W-:Y:S01]  /*4210*/  UTCBAR.MULTICAST [UR8], URZ, UR10 ;  /* 0x000000ff080073e9 */ /* 0x0009e2000800080a */
[----:B-1----:R-:W-:Y:S05]  /*4220*/  BRA.U UP0, `(.L_x_59) ;  /* 0xfffffff900d87547 */ /* 0x002fea000b83ffff */
.L_x_56:
[----:B------:R-:W-:Y:S01]  /*4230*/  UIADD3 UR19, UPT, UPT, UR19, 0x1, URZ ;  /* 0x0000000113137890 */ /* 0x000fe2000fffe0ff */
[----:B------:R-:W-:Y:S01]  /*4240*/  LOP3.LUT R8, R8, 0x1, RZ, 0x3c, !PT ;  /* 0x0000000108087812 */ /* 0x000fe200078e3cff */
[----:B------:R-:W-:Y:S02]  /*4250*/  UIADD3 UR9, UPT, UPT, UR9, 0xa0, URZ ;  /* 0x000000a009097890 */ /* 0x000fe4000fffe0ff */
[----:B------:R-:W-:-:S04]  /*4260*/  UISETP.NE.AND UP0, UPT, UR19, 0x2, UPT ;  /* 0x000000021300788c */ /* 0x000fc8000bf05270 */
[----:B----4-:R-:W-:Y:S02]  /*4270*/  USEL UR4, URZ, 0x1, UP0 ;  /* 0x00000001ff047887 */ /* 0x010fe40008000000 */
[----:B------:R-:W-:Y:S01]  /*4280*/  USEL UR19, UR19, URZ, UP0 ;  /* 0x000000ff13137287 */ /* 0x000fe20008000000 */
[----:B------:R3:W-:Y:S03]  /*4290*/  UTCBAR [UR9], URZ ;  /* 0x000000ff090073e9 */ /* 0x0007e600080000ff */
[----:B------:R-:W-:Y:S01]  /*42a0*/  LOP3.LUT R9, R9, UR4, RZ, 0x3c, !PT ;  /* 0x0000000409097c12 */ /* 0x000fe2000f8e3cff */
[----:B------:R-:W-:Y:S07]  /*42b0*/  @P3 BRA `(.L_x_60) ;  /* 0xfffffff800483947 */ /* 0x000fee000383ffff */
[----:B------:R-:W4:Y:S01]  /*42c0*/  S2UR UR4, SR_CgaCtaId ;  /* 0x00000000000479c3 */ /* 0x000f220000008800 */
[----:B------:R-:W-:Y:S01]  /*42d0*/  ELECT P0, URZ, PT ;  /* 0x0000000000ff782f */ /* 0x000fe20003800000 */
[----:B--2---:R-:W-:Y:S01]  /*42e0*/  IMAD.MOV.U32 R0, RZ, RZ, 0x1 ;  /* 0x00000001ff007424 */ /* 0x004fe200078e00ff */
[----:B------:R-:W-:Y:S01]  /*42f0*/  UIADD3 UR7, UPT, UPT, UR7, 0xb0, URZ ;  /* 0x000000b007077890 */ /* 0x000fe2000fffe0ff */
[----:B------:R-:W-:Y:S01]  /*4300*/  SHF.L.U32 R3, R9, 0x1f, RZ ;  /* 0x0000001f09037819 */ /* 0x000fe200000006ff */
[----:B------:R-:W-:-:S03]  /*4310*/  UMOV UR5, 0x40 ;  /* 0x0000004000057882 */ /* 0x000fc60000000000 */
[----:B------:R-:W-:Y:S01]  /*4320*/  UVIRTCOUNT.DEALLOC.SMPOOL 0x80 ;  /* 0x000000800000784c */ /* 0x000fe20000000000 */
[----:B----4-:R-:W-:Y:S02]  /*4330*/  ULEA UR4, UR4, UR5, 0x18 ;  /* 0x0000000504047291 */ /* 0x010fe4000f8ec0ff */
[----:B------:R-:W-:-:S07]  /*4340*/  ULEA UR5, UR19, UR7, 0x3 ;  /* 0x0000000713057291 */ /* 0x000fce000f8e18ff */
[----:B------:R2:W-:Y:S02]  /*4350*/  @P0 STS.U8 [UR4+0x1c], R0 ;  /* 0x00001c00ff000988 */ /* 0x0005e40008000004 */
[----:B------:R-:W4:Y:S02]  /*4360*/  SYNCS.PHASECHK.TRANS64.TRYWAIT P0, [UR5], R3 ;  /* 0x00000003ff0075a7 */ /* 0x000f240008001105 */
[----:B--2-4-:R-:W-:Y:S05]  /*4370*/  @!P0 BRA `(.L_x_61) ;  /* 0x0000005800a08947 */ /* 0x014fea0003800000 */
.L_x_150:
[----:B------:R-:W-:-:S04]  /*4380*/  UIADD3 UR6, UPT, UPT, UR19, 0x1, URZ ;  /* 0x0000000113067890 */ /* 0x000fc8000fffe0ff */
[----:B------:R-:W-:-:S04]  /*4390*/  UISETP.NE.AND UP0, UPT, UR6, 0x2, UPT ;  /* 0x000000020600788c */ /* 0x000fc8000bf05270 */
[----:B------:R-:W-:Y:S02]  /*43a0*/  USEL UR5, URZ, 0x1, UP0 ;  /* 0x00000001ff057887 */ /* 0x000fe40008000000 */
[----:B------:R-:W-:-:S04]  /*43b0*/  USEL UR6, UR6, URZ, UP0 ;  /* 0x000000ff06067287 */ /* 0x000fc80008000000 */
[----:B------:R-:W-:Y:S01]  /*43c0*/  ULEA UR6, UR6, UR7, 0x3 ;  /* 0x0000000706067291 */ /* 0x000fe2000f8e18ff */
[----:B--2---:R-:W-:-:S04]  /*43d0*/  LOP3.LUT R3, R9, UR5, RZ, 0x3c, !PT ;  /* 0x0000000509037c12 */ /* 0x004fc8000f8e3cff */
[----:B------:R-:W-:-:S04]  /*43e0*/  SHF.L.U32 R3, R3, 0x1f, RZ ;  /* 0x0000001f03037819 */ /* 0x000fc800000006ff */
[----:B------:R-:W2:Y:S02]  /*43f0*/  SYNCS.PHASECHK.TRANS64.TRYWAIT P0, [UR6], R3 ;  /* 0x00000003ff0075a7 */ /* 0x000ea40008001106 */
[----:B--2---:R-:W-:Y:S05]  /*4400*/  @!P0 BRA `(.L_x_62) ;  /* 0x0000005800948947 */ /* 0x004fea0003800000 */
.L_x_152:
[----:B------:R-:W-:Y:S01]  /*4410*/  NOP ;  /* 0x0000000000007918 */ /* 0x000fe20000000000 */
[----:B--2---:R-:W2:Y:S01]  /*4420*/  LDS R0, [UR4+0x14] ;  /* 0x00001404ff007984 */ /* 0x004ea20008000800 */
[----:B------:R-:W-:Y:S01]  /*4430*/  LOP3.LUT R2, R2, 0xffff, RZ, 0xc0, !PT ;  /* 0x0000ffff02027812 */ /* 0x000fe200078ec0ff */
[----:B------:R-:W-:Y:S02]  /*4440*/  IMAD.MOV.U32 R3, RZ, RZ, 0xffff ;  /* 0x0000ffffff037424 */ /* 0x000fe400078e00ff */
[----:B------:R-:W-:Y:S01]  /*4450*/  IMAD.MOV.U32 R5, RZ, RZ, 0x1 ;  /* 0x00000001ff057424 */ /* 0x000fe200078e00ff */
[----:B------:R-:W-:-:S04]  /*4460*/  SHF.R.U32.HI R2, RZ, 0x5, R2 ;  /* 0x00000005ff027819 */ /* 0x000fc80000011602 */
[-C--:B------:R-:W-:Y:S02]  /*4470*/  SHF.L.U32 R3, R3, R2.reuse, RZ ;  /* 0x0000000203037219 */ /* 0x080fe400000006ff */
[----:B------:R-:W-:Y:S02]  /*4480*/  SHF.L.U32 R5, R5, R2, RZ ;  /* 0x0000000205057219 */ /* 0x000fe400000006ff */
[----:B--2---:R-:W-:-:S04]  /*4490*/  LOP3.LUT R0, R0, R3, RZ, 0xc0, !PT ;  /* 0x0000000300007212 */ /* 0x004fc800078ec0ff */
[----:B------:R-:W-:-:S13]  /*44a0*/  ISETP.NE.AND P0, PT, R0, R3, PT ;  /* 0x000000030000720c */ /* 0x000fda0003f05270 */
[----:B------:R-:W-:Y:S05]  /*44b0*/  @P0 BRA `(.L_x_63) ;  /* 0x00000000005c0947 */ /* 0x000fea0003800000 */
[----:B------:R-:W2:Y:S02]  /*44c0*/  LDS R0, [UR4+0x18] ;  /* 0x00001804ff007984 */ /* 0x000ea40008000800 */
[----:B--2---:R-:W-:-:S04]  /*44d0*/  LOP3.LUT R0, R0, R5, RZ, 0xc0, !PT ;  /* 0x0000000500007212 */ /* 0x004fc800078ec0ff */
[----:B------:R-:W-:-:S13]  /*44e0*/  ISETP.NE.AND P0, PT, R0, R5, PT ;  /* 0x000000050000720c */ /* 0x000fda0003f05270 */
[----:B------:R-:W-:Y:S05]  /*44f0*/  @P0 BRA `(.L_x_64) ;  /* 0x0000000000400947 */ /* 0x000fea0003800000 */
[----:B------:R-:W-:Y:S01]  /*4500*/  R2UR UR8, R3 ;  /* 0x00000000030872ca */ /* 0x000fe200000e0000 */
[----:B------:R-:W2:Y:S01]  /*4510*/  S2R R2, SR_LANEID ;  /* 0x0000000000027919 */ /* 0x000ea20000000000 */
[----:B------:R-:W-:Y:S01]  /*4520*/  LOP3.LUT R5, RZ, R5, RZ, 0x33, !PT ;  /* 0x00000005ff057212 */ /* 0x000fe200078e33ff */
[----:B------:R-:W-:Y:S02]  /*4530*/  VOTEU.ANY UR7, UPT, PT ;  /* 0x0000000000077886 */ /* 0x000fe400038e0100 */
[----:B------:R-:W-:Y:S01]  /*4540*/  UFLO.U32 UR7, UR7 ;  /* 0x00000007000772bd */ /* 0x000fe200080e0000 */
[----:B------:R-:W4:Y:S07]  /*4550*/  REDUX UR5, R5 ;  /* 0x00000000050573c4 */ /* 0x000f2e0000000000 */
[----:B------:R-:W-:-:S06]  /*4560*/  ULOP3.LUT UR8, URZ, UR8, URZ, 0x33, !UPT ;  /* 0x00000008ff087292 */ /* 0x000fcc000f8e33ff */
[----:B------:R-:W-:-:S04]  /*4570*/  IMAD.U32 R0, RZ, RZ, UR8 ;  /* 0x00000008ff007e24 */ /* 0x000fc8000f8e00ff */
[----:B------:R-:W1:Y:S02]  /*4580*/  REDUX UR6, R0 ;  /* 0x00000000000673c4 */ /* 0x000e640000000000 */
[----:B------:R1:W-:Y:S01]  /*4590*/  UTCATOMSWS.AND URZ, UR8 ;  /* 0x0000000800ff79e3 */ /* 0x0003e20008000000 */
[----:B--2---:R-:W-:Y:S01]  /*45a0*/  ISETP.EQ.U32.AND P0, PT, R2, UR7, PT ;  /* 0x0000000702007c0c */ /* 0x004fe2000bf02070 */
[----:B----4-:R-:W-:Y:S02]  /*45b0*/  IMAD.U32 R2, RZ, RZ, UR5 ;  /* 0x00000005ff027e24 */ /* 0x010fe4000f8e00ff */
[----:B-1----:R-:W-:-:S10]  /*45c0*/  IMAD.U32 R3, RZ, RZ, UR6 ;  /* 0x00000006ff037e24 */ /* 0x002fd4000f8e00ff */
[----:B------:R1:W-:Y:S04]  /*45d0*/  @P0 ATOMS.AND RZ, [UR4+0x14], R3 ;  /* 0x00001403ffff098c */ /* 0x0003e8000a800004 */
[----:B------:R1:W-:Y:S01]  /*45e0*/  @P0 ATOMS.AND RZ, [UR4+0x18], R2 ;  /* 0x00001802ffff098c */ /* 0x0003e2000a800004 */
[----:B------:R-:W-:Y:S05]  /*45f0*/  BRA `(.L_x_65) ;  /* 0x0000000000147947 */ /* 0x000fea0003800000 */
.L_x_64:
[----:B------:R-:W-:Y:S02]  /*4600*/  MOV R2, 0x4620 ;  /* 0x0000462000027802 */ /* 0x000fe40000000f00 */
[----:B-1-3-5:R-:W-:Y:S05]  /*4610*/  CALL.REL.NOINC `($__internal_0_$__cuda_sm10x_tcgen05_guardrail_trap_col_being_dealloced_not_returned_by_alloc) ;  /* 0x0000005c00807944 */ /* 0x02afea0003c00000 */
[----:B------:R-:W-:Y:S05]  /*4620*/  BRA `(.L_x_65) ;  /* 0x0000000000087947 */ /* 0x000fea0003800000 */
.L_x_63:
[----:B------:R-:W-:Y:S02]  /*4630*/  MOV R2, 0x4650 ;  /* 0x0000465000027802 */ /* 0x000fe40000000f00 */
[----:B-1-3-5:R-:W-:Y:S05]  /*4640*/  CALL.REL.NOINC `($__internal_2_$__cuda_sm10x_tcgen05_guardrail_trap_unallocated_columns_being_dealloced) ;  /* 0x0000005c008c7944 */ /* 0x02afea0003c00000 */
.L_x_65:
[----:B------:R-:W-:Y:S01]  /*4650*/  NOP ;  /* 0x0000000000007918 */ /* 0x000fe20000000000 */
[----:B---3--:R-:W-:Y:S05]  /*4660*/  EXIT ;  /* 0x000000000000794d */ /* 0x008fea0003800000 */
.L_x_49:
[----:B------:R-:W2:Y:S01]  /*4670*/  LDC R88, c[0x0][0x384] ;  /* 0x0000e100ff587b82 */ /* 0x000ea20000000800 */
[----:B------:R-:W-:Y:S01]  /*4680*/  UISETP.NE.OR UP6, UPT, UR4, 0x3, !UP6 ;  /* 0x000000030400788c */ /* 0x000fe2000f7c5670 */
[----:B--2---:R-:W-:-:S08]  /*4690*/  IADD3 R88, PT, PT, R88, 0x7f, RZ ;  /* 0x0000007f58587810 */ /* 0x004fd00007ffe0ff */
[----:B------:R-:W-:Y:S05]  /*46a0*/  BRA.U UP6, `(.L_x_66) ;  /* 0x00000015066c7547 */ /* 0x000fea000b800000 */
[----:B------:R-:W2:Y:S01]  /*46b0*/  LDC R20, c[0x0][0x38c] ;  /* 0x0000e300ff147b82 */ /* 0x000ea20000000800 */
[----:B------:R-:W3:Y:S01]  /*46c0*/  LDCU.64 UR6, c[0x0][0x988] ;  /* 0x00013100ff0677ac */ /* 0x000ee20008000a00 */
[----:B------:R-:W-:Y:S01]  /*46d0*/  SHF.R.S32.HI R3, RZ, 0x1f, R88 ;  /* 0x0000001fff037819 */ /* 0x000fe20000011458 */
[----:B------:R-:W-:Y:S01]  /*46e0*/  IMAD.MOV.U32 R32, RZ, RZ, 0x1 ;  /* 0x00000001ff207424 */ /* 0x000fe200078e00ff */
[----:B------:R-:W4:Y:S02]  /*46f0*/  LDCU.64 UR4, c[0x0][0x990] ;  /* 0x00013200ff0477ac */ /* 0x000f240008000a00 */
[----:B------:R-:W-:Y:S01]  /*4700*/  LEA.HI R34, R3, R88, RZ, 0x7 ;  /* 0x0000005803227211 */ /* 0x000fe200078f38ff */
[----:B------:R-:W-:Y:S01]  /*4710*/  IMAD.MOV.U32 R27, RZ, RZ, RZ ;  /* 0x000000ffff1b7224 */ /* 0x000fe200078e00ff */
[----:B------:R-:W1:Y:S01]  /*4720*/  LDC R22, c[0x0][0x388] ;  /* 0x0000e200ff167b82 */ /* 0x000e620000000800 */
[----:B------:R-:W-:Y:S01]  /*4730*/  UMOV UR17, 0x400 ;  /* 0x0000040000117882 */ /* 0x000fe20000000000 */
[----:B------:R-:W-:Y:S01]  /*4740*/  IMAD.MOV.U32 R25, RZ, RZ, 0x2000 ;  /* 0x00002000ff197424 */ /* 0x000fe200078e00ff */
[----:B------:R-:W-:Y:S01]  /*4750*/  ULEA UR17, UR49, UR17, 0x18 ;  /* 0x0000001131117291 */ /* 0x000fe2000f8ec0ff */
[----:B------:R-:W-:Y:S01]  /*4760*/  SHF.R.S32.HI R34, RZ, 0x7, R34 ;  /* 0x00000007ff227819 */ /* 0x000fe20000011422 */
[----:B------:R-:W-:-:S02]  /*4770*/  USEL UR18, URZ, 0x1, UP5 ;  /* 0x00000001ff127887 */ /* 0x000fc4000a800000 */
[----:B------:R-:W-:Y:S01]  /*4780*/  UIADD3 UR22, UPT, UPT, UR17, 0x58, URZ ;  /* 0x0000005811167890 */ /* 0x000fe2000fffe0ff */
[----:B------:R-:W1:Y:S01]  /*4790*/  LDC R0, c[0x0][0xc30] ;  /* 0x00030c00ff007b82 */ /* 0x000e620000000800 */
[----:B------:R-:W-:Y:S02]  /*47a0*/  UIADD3 UR21, UPT, UPT, UR17, 0x40, URZ ;  /* 0x0000004011157890 */ /* 0x000fe4000fffe0ff */
[----:B---3--:R-:W-:Y:S02]  /*47b0*/  UISETP.NE.U32.AND UP3, UPT, UR6, URZ, UPT ;  /* 0x000000ff0600728c */ /* 0x008fe4000bf65070 */
[----:B------:R-:W-:Y:S02]  /*47c0*/  UIADD3 UR20, UPT, UPT, UR17, 0x48, URZ ;  /* 0x0000004811147890 */ /* 0x000fe4000fffe0ff */
[----:B------:R-:W-:Y:S01]  /*47d0*/  UISETP.NE.AND.EX UP3, UPT, UR7, URZ, UPT, UP3 ;  /* 0x000000ff0700728c */ /* 0x000fe2000bf65330 */
[----:B------:R-:W3:Y:S01]  /*47e0*/  LDC R23, c[0x0][0x370] ;  /* 0x0000dc00ff177b82 */ /* 0x000ee20000000800 */
[C---:B--2---:R-:W-:Y:S01]  /*47f0*/  R2UR UR7, R20.reuse ;  /* 0x00000000140772ca */ /* 0x044fe200000e0000 */
[----:B----4-:R-:W-:Y:S01]  /*4800*/  UISETP.NE.U32.AND UP4, UPT, UR4, URZ, UPT ;  /* 0x000000ff0400728c */ /* 0x010fe2000bf85070 */
[----:B------:R-:W-:Y:S01]  /*4810*/  R2UR UR6, R20 ;  /* 0x00000000140672ca */ /* 0x000fe200000e0000 */
[----:B------:R-:W-:-:S02]  /*4820*/  UIADD3 UR16, UPT, UPT, UR17, 0x98, URZ ;  /* 0x0000009811107890 */ /* 0x000fc4000fffe0ff */
[----:B------:R-:W-:Y:S02]  /*4830*/  UIADD3 UR19, UPT, UPT, UR17, 0x50, URZ ;  /* 0x0000005011137890 */ /* 0x000fe4000fffe0ff */
[----:B------:R-:W2:Y:S01]  /*4840*/  LDC R2, c[0x0][0xc0c] ;  /* 0x00030300ff027b82 */ /* 0x000ea20000000800 */
[----:B-1----:R-:W-:Y:S01]  /*4850*/  R2UR UR15, R22 ;  /* 0x00000000160f72ca */ /* 0x002fe200000e0000 */
[----:B------:R-:W-:Y:S02]  /*4860*/  UPRMT UR22, UR49, 0x654, UR22 ;  /* 0x0000065431167896 */ /* 0x000fe40008000016 */
[----:B------:R-:W-:Y:S02]  /*4870*/  UPRMT UR24, UR49, 0x654, UR21 ;  /* 0x0000065431187896 */ /* 0x000fe40008000015 */
[----:B------:R-:W-:Y:S02]  /*4880*/  UPRMT UR23, UR49, 0x654, UR20 ;  /* 0x0000065431177896 */ /* 0x000fe40008000014 */
[----:B------:R-:W1:Y:S01]  /*4890*/  LDC R18, c[0x0][0xc20] ;  /* 0x00030800ff127b82 */ /* 0x000e620000000800 */
[----:B------:R-:W-:Y:S01]  /*48a0*/  ISETP.NE.AND P1, PT, R0, 0x1, PT ;  /* 0x000000010000780c */ /* 0x000fe20003f25270 */
[----:B------:R-:W-:-:S02]  /*48b0*/  UPLOP3.LUT UP1, UPT, UPT, UPT, UPT, 0x40, 0x4 ;  /* 0x000000000004789c */ /* 0x000fc40003f2e870 */
[----:B------:R-:W-:Y:S02]  /*48c0*/  UPRMT UR16, URZ, 0x654, UR16 ;  /* 0x00000654ff107896 */ /* 0x000fe40008000010 */
[----:B------:R-:W-:Y:S02]  /*48d0*/  UPRMT UR49, UR49, 0x654, UR19 ;  /* 0x0000065431317896 */ /* 0x000fe40008000013 */
[----:B------:R-:W4:Y:S01]  /*48e0*/  LDC.64 R36, c[0x0][0x348] ;  /* 0x0000d200ff247b82 */ /* 0x000f220000000a00 */
[----:B------:R-:W-:-:S07]  /*48f0*/  UISETP.NE.AND.EX UP4, UPT, UR5, URZ, UPT, UP4 ;  /* 0x000000ff0500728c */ /* 0x000fce000bf85340 */
[----:B------:R-:W1:Y:S08]  /*4900*/  LDC.64 R16, c[0x0][0xc10] ;  /* 0x00030400ff107b82 */ /* 0x000e700000000a00 */
[----:B------:R-:W1:Y:S08]  /*4910*/  LDC.64 R6, c[0x0][0xc18] ;  /* 0x00030600ff067b82 */ /* 0x000e700000000a00 */
[----:B------:R-:W1:Y:S08]  /*4920*/  LDC.64 R4, c[0x0][0xc28] ;  /* 0x00030a00ff047b82 */ /* 0x000e700000000a00 */
[----:B--23--:R-:W1:Y:S02]  /*4930*/  LDC R24, c[0x0][0x374] ;  /* 0x0000dd00ff187b82 */ /* 0x00ce640000000800 */
.L_x_77:
[-C--:B------:R-:W-:Y:S02]  /*4940*/  IABS R3, R34.reuse ;  /* 0x0000002200037213 */ /* 0x080fe40000000000 */
[----:B------:R-:W-:Y:S02]  /*4950*/  SHF.L.U32 R0, R27, 0x1f, RZ ;  /* 0x0000001f1b007819 */ /* 0x000fe400000006ff */
[----:B--2---:R-:W2:Y:S01]  /*4960*/  I2F.RP R12, R3 ;  /* 0x00000003000c7306 */ /* 0x004ea20000209400 */
[----:B------:R-:W-:Y:S01]  /*4970*/  IABS R10, R34 ;  /* 0x00000022000a7213 */ /* 0x000fe20000000000 */
[----:B------:R-:W3:Y:S01]  /*4980*/  SYNCS.PHASECHK.TRANS64.TRYWAIT P2, [UR17+0x90], R0 ;  /* 0x00009000ff0075a7 */ /* 0x000ee20008041111 */
[----:B------:R-:W-:Y:S03]  /*4990*/  IABS R11, R19 ;  /* 0x00000013000b7213 */ /* 0x000fe60000000000 */
[----:B------:R-:W-:Y:S04]  /*49a0*/  IMAD.MOV R10, RZ, RZ, -R10 ;  /* 0x000000ffff0a7224 */ /* 0x000fe800078e0a0a */
[----:B--2---:R-:W2:Y:S02]  /*49b0*/  MUFU.RCP R9, R12 ;  /* 0x0000000c00097308 */ /* 0x004ea40000001000 */
[----:B--2---:R-:W-:Y:S01]  /*49c0*/  VIADD R28, R9, 0xffffffe ;  /* 0x0ffffffe091c7836 */ /* 0x004fe20000000000 */
[----:B------:R-:W-:Y:S07]  /*49d0*/  IABS R9, R22 ;  /* 0x0000001600097213 */ /* 0x000fee0000000000 */
[----:B------:R-:W2:Y:S10]  /*49e0*/  F2I.FTZ.U32.TRUNC.NTZ R29, R28 ;  /* 0x0000001c001d7305 */ /* 0x000eb4000021f000 */
[----:B------:R-:W4:Y:S01]  /*49f0*/  I2F.RP R12, R9 ;  /* 0x00000009000c7306 */ /* 0x000f220000209400 */
[--C-:B--2---:R-:W-:Y:S02]  /*4a00*/  IMAD.MOV R14, RZ, RZ, -R29.reuse ;  /* 0x000000ffff0e7224 */ /* 0x104fe400078e0a1d */
[----:B------:R-:W-:Y:S02]  /*4a10*/  IMAD.MOV.U32 R28, RZ, RZ, RZ ;  /* 0x000000ffff1c7224 */ /* 0x000fe400078e00ff */
[----:B------:R-:W-:Y:S05]  /*4a20*/  IMAD R14, R14, R3, RZ ;  /* 0x000000030e0e7224 */ /* 0x000fea00078e02ff */
[----:B----4-:R-:W2:Y:S01]  /*4a30*/  MUFU.RCP R12, R12 ;  /* 0x0000000c000c7308 */ /* 0x010ea20000001000 */
[----:B------:R-:W-:Y:S06]  /*4a40*/  IMAD.HI.U32 R14, R29, R14, R28 ;  /* 0x0000000e1d0e7227 */ /* 0x000fec00078e001c */
[----:B------:R-:W-:Y:S04]  /*4a50*/  IMAD.HI.U32 R39, R14, R11, RZ ;  /* 0x0000000b0e277227 */ /* 0x000fe800078e00ff */
[----:B------:R-:W-:Y:S02]  /*4a60*/  IMAD R11, R39, R10, R11 ;  /* 0x0000000a270b7224 */ /* 0x000fe400078e020b */
[----:B------:R-:W-:Y:S03]  /*4a70*/  IMAD.MOV.U32 R10, RZ, RZ, RZ ;  /* 0x000000ffff0a7224 */ /* 0x000fe600078e00ff */
[----:B------:R-:W-:Y:S01]  /*4a80*/  ISETP.GT.U32.AND P3, PT, R3, R11, PT ;  /* 0x0000000b0300720c */ /* 0x000fe20003f64070 */
[----:B--2---:R-:W-:Y:S11]  /*4a90*/  VIADD R14, R12, 0xffffffe ;  /* 0x0ffffffe0c0e7836 */ /* 0x004ff60000000000 */
[----:B------:R-:W-:Y:S01]  /*4aa0*/  @!UPT UIADD3 URZ, UPT, UPT, URZ, URZ, URZ ;  /* 0x000000fffffff290 */ /* 0x000fe2000fffe0ff */
[-C--:B------:R-:W-:Y:S01]  /*4ab0*/  @!P3 IADD3 R11, PT, PT, R11, -R3.reuse, RZ ;  /* 0x800000030b0bb210 */ /* 0x080fe20007ffe0ff */
[----:B------:R-:W-:Y:S01]  /*4ac0*/  @!P3 VIADD R39, R39, 0x1 ;  /* 0x000000012727b836 */ /* 0x000fe20000000000 */
[----:B------:R-:W-:Y:S02]  /*4ad0*/  ISETP.NE.AND P3, PT, R34, RZ, PT ;  /* 0x000000ff2200720c */ /* 0x000fe40003f65270 */
[----:B------:R-:W-:Y:S02]  /*4ae0*/  ISETP.GE.U32.AND P4, PT, R11, R3, PT ;  /* 0x000000030b00720c */ /* 0x000fe40003f86070 */
[----:B------:R-:W2:Y:S01]  /*4af0*/  F2I.FTZ.U32.TRUNC.NTZ R11, R14 ;  /* 0x0000000e000b7305 */ /* 0x000ea2000021f000 */
[-C--:B------:R-:W-:Y:S04]  /*4b00*/  LOP3.LUT R3, R19, R34.reuse, RZ, 0x3c, !PT ;  /* 0x0000002213037212 */ /* 0x080fe800078e3cff */
[----:B------:R-:W-:Y:S06]  /*4b10*/  ISETP.GE.AND P0, PT, R3, RZ, PT ;  /* 0x000000ff0300720c */ /* 0x000fec0003f06270 */
[----:B------:R-:W-:Y:S01]  /*4b20*/  @P4 VIADD R39, R39, 0x1 ;  /* 0x0000000127274836 */ /* 0x000fe20000000000 */
[----:B--2---:R-:W-:Y:S06]  /*4b30*/  IADD3 R3, PT, PT, RZ, -R11, RZ ;  /* 0x8000000bff037210 */ /* 0x004fec0007ffe0ff */
[----:B------:R-:W-:Y:S01]  /*4b40*/  @!P0 IMAD.MOV R39, RZ, RZ, -R39 ;  /* 0x000000ffff278224 */ /* 0x000fe200078e0a27 */
[----:B------:R-:W-:Y:S01]  /*4b50*/  @!P3 LOP3.LUT R39, RZ, R34, RZ, 0x33, !PT ;  /* 0x00000022ff27b212 */ /* 0x000fe200078e33ff */
[----:B-----5:R-:W-:Y:S01]  /*4b60*/  IMAD R33, R3, R9, RZ ;  /* 0x0000000903217224 */ /* 0x020fe200078e02ff */
[----:B------:R-:W-:Y:S02]  /*4b70*/  ISETP.NE.AND P3, PT, R22, RZ, PT ;  /* 0x000000ff1600720c */ /* 0x000fe40003f65270 */
[----:B------:R-:W-:Y:S01]  /*4b80*/  IABS R12, R39 ;  /* 0x00000027000c7213 */ /* 0x000fe20000000000 */
[----:B------:R-:W-:Y:S01]  /*4b90*/  IMAD.HI.U32 R33, R11, R33, R10 ;  /* 0x000000210b217227 */ /* 0x000fe200078e000a */
[----:B------:R-:W-:Y:S04]  /*4ba0*/  IABS R10, R20 ;  /* 0x00000014000a7213 */ /* 0x000fe80000000000 */
[----:B------:R-:W2:Y:S01]  /*4bb0*/  I2F.RP R11, R10 ;  /* 0x0000000a000b7306 */ /* 0x000ea20000209400 */
[----:B------:R-:W-:Y:S05]  /*4bc0*/  IMAD.HI.U32 R33, R33, R12, RZ ;  /* 0x0000000c21217227 */ /* 0x000fea00078e00ff */
[----:B------:R-:W-:Y:S05]  /*4bd0*/  IADD3 R3, PT, PT, -R33, RZ, RZ ;  /* 0x000000ff21037210 */ /* 0x000fea0007ffe1ff */
[----:B------:R-:W-:Y:S01]  /*4be0*/  IMAD R12, R9, R3, R12 ;  /* 0x00000003090c7224 */ /* 0x000fe200078e020c */
[----:B------:R-:W-:Y:S01]  /*4bf0*/  LOP3.LUT R3, R39, R22, RZ, 0x3c, !PT ;  /* 0x0000001627037212 */ /* 0x000fe200078e3cff */
[----:B--2---:R-:W2:Y:S03]  /*4c00*/  MUFU.RCP R11, R11 ;  /* 0x0000000b000b7308 */ /* 0x004ea60000001000 */
[----:B------:R-:W-:Y:S11]  /*4c10*/  ISETP.GT.U32.AND P0, PT, R9, R12, PT ;  /* 0x0000000c0900720c */ /* 0x000ff60003f04070 */
[----:B------:R-:W-:Y:S02]  /*4c20*/  @!UPT UIADD3 URZ, UPT, UPT, URZ, URZ, URZ ;  /* 0x000000fffffff290 */ /* 0x000fe4000fffe0ff */
[----:B------:R-:W-:Y:S01]  /*4c30*/  @!P0 IMAD.IADD R12, R12, 0x1, -R9 ;  /* 0x000000010c0c8824 */ /* 0x000fe200078e0a09 */
[----:B------:R-:W-:Y:S02]  /*4c40*/  @!P0 IADD3 R33, PT, PT, R33, 0x1, RZ ;  /* 0x0000000121218810 */ /* 0x000fe40007ffe0ff */
[----:B------:R-:W-:Y:S02]  /*4c50*/  ISETP.GE.AND P0, PT, R3, RZ, PT ;  /* 0x000000ff0300720c */ /* 0x000fe40003f06270 */
[----:B------:R-:W-:Y:S01]  /*4c60*/  ISETP.GE.U32.AND P4, PT, R12, R9, PT ;  /* 0x000000090c00720c */ /* 0x000fe20003f86070 */
[----:B--2---:R-:W-:Y:S06]  /*4c70*/  VIADD R9, R11, 0xffffffe ;  /* 0x0ffffffe0b097836 */ /* 0x004fec0000000000 */
[----:B------:R-:W2:Y:S06]  /*4c80*/  F2I.FTZ.U32.TRUNC.NTZ R9, R9 ;  /* 0x0000000900097305 */ /* 0x000eac000021f000 */
[----:B------:R-:W-:Y:S01]  /*4c90*/  @P4 VIADD R33, R33, 0x1 ;  /* 0x0000000121214836 */ /* 0x000fe20000000000 */
[----:B---3--:R-:W-:Y:S06]  /*4ca0*/  @!P2 BRA `(.L_x_67) ;  /* 0x000000500084a947 */ /* 0x008fec0003800000 */
.L_x_154:
[----:B--2---:R-:W-:Y:S01]  /*4cb0*/  MOV R15, R9 ;  /* 0x00000009000f7202 */ /* 0x004fe20000000f00 */
[----:B------:R-:W2:Y:S01]  /*4cc0*/  LDS.128 R28, [UR17+0xd0] ;  /* 0x0000d011ff1c7984 */ /* 0x000ea20008000c00 */
[----:B---3--:R-:W-:Y:S02]  /*4cd0*/  IMAD.MOV R0, RZ, RZ, -R9 ;  /* 0x000000ffff007224 */ /* 0x008fe400078e0a09 */
[----:B------:R-:W-:Y:S01]  /*4ce0*/  @!P0 IMAD.MOV R33, RZ, RZ, -R33 ;  /* 0x000000ffff218224 */ /* 0x000fe200078e0a21 */
[----:B------:R-:W-:Y:S01]  /*4cf0*/  @!P3 LOP3.LUT R33, RZ, R22, RZ, 0x33, !PT ;  /* 0x00000016ff21b212 */ /* 0x000fe200078e33ff */
[----:B------:R-:W-:Y:S01]  /*4d00*/  IMAD R40, R0, R10, RZ ;  /* 0x0000000a00287224 */ /* 0x000fe200078e02ff */
[----:B------:R-:W-:Y:S01]  /*4d10*/  ISETP.GE.AND P0, PT, R26, 0x1, PT ;  /* 0x000000011a00780c */ /* 0x000fe20003f06270 */
[----:B------:R-:W-:Y:S01]  /*4d20*/  IMAD.MOV.U32 R14, RZ, RZ, RZ ;  /* 0x000000ffff0e7224 */ /* 0x000fe200078e00ff */
[----:B------:R-:W-:Y:S01]  /*4d30*/  IABS R3, R33 ;  /* 0x0000002100037213 */ /* 0x000fe20000000000 */
[----:B------:R-:W-:Y:S01]  /*4d40*/  @!PT LDS RZ, [RZ] ;  /* 0x00000000fffff984 */ /* 0x000fe20000000800 */
[----:B------:R-:W-:Y:S01]  /*4d50*/  @!PT LDS RZ, [RZ] ;  /* 0x00000000fffff984 */ /* 0x000fe20000000800 */
[----:B------:R-:W-:Y:S01]  /*4d60*/  @!PT LDS RZ, [RZ] ;  /* 0x00000000fffff984 */ /* 0x000fe20000000800 */
[----:B------:R-:W-:Y:S01]  /*4d70*/  @!PT LDS RZ, [RZ] ;  /* 0x00000000fffff984 */ /* 0x000fe20000000800 */
[----:B------:R3:W-:Y:S06]  /*4d80*/  MEMBAR.ALL.CTA ;  /* 0x0000000000007992 */ /* 0x0007ec0000008000 */
[----:B---3--:R-:W3:Y:S01]  /*4d90*/  FENCE.VIEW.ASYNC.S ;  /* 0x00000000000073c6 */ /* 0x008ee20000000000 */
[----:B------:R-:W-:Y:S01]  /*4da0*/  LOP3.LUT R38, R33, R20, RZ, 0x3c, !PT ;  /* 0x0000001421267212 */ /* 0x000fe200078e3cff */
[----:B------:R-:W-:Y:S06]  /*4db0*/  IMAD.HI.U32 R40, R9, R40, R14 ;  /* 0x0000002809287227 */ /* 0x000fec00078e000e */
[----:B------:R-:W-:Y:S04]  /*4dc0*/  IMAD.HI.U32 R40, R40, R3, RZ ;  /* 0x0000000328287227 */ /* 0x000fe800078e00ff */
[----:B------:R-:W-:Y:S04]  /*4dd0*/  IMAD.MOV R0, RZ, RZ, -R40 ;  /* 0x000000ffff007224 */ /* 0x000fe800078e0a28 */
[C---:B------:R-:W-:Y:S05]  /*4de0*/  IMAD R3, R10.reuse, R0, R3 ;  /* 0x000000000a037224 */ /* 0x040fea00078e0203 */
[----:B------:R-:W-:Y:S01]  /*4df0*/  ISETP.GT.U32.AND P4, PT, R10, R3, PT ;  /* 0x000000030a00720c */ /* 0x000fe20003f84070 */
[----:B---3--:R-:W-:Y:S01]  /*4e00*/  SYNCS.ARRIVE.TRANS64.RED.A1T0 RZ, [UR16], RZ ;  /* 0x000000ffffff79a7 */ /* 0x008fe20008100410 */
[----:B--2---:R-:W-:Y:S11]  /*4e10*/  LOP3.LUT P3, RZ, R30, 0x1, RZ, 0xc0, !PT ;  /* 0x000000011eff7812 */ /* 0x004ff6000786c0ff */
[-C--:B------:R-:W-:Y:S04]  /*4e20*/  @!P4 IADD3 R3, PT, PT, R3, -R10.reuse, RZ ;  /* 0x8000000a0303c210 */ /* 0x080fe80007ffe0ff */
[----:B------:R-:W-:Y:S02]  /*4e30*/  ISETP.GE.U32.AND P5, PT, R3, R10, PT ;  /* 0x0000000a0300720c */ /* 0x000fe40003fa6070 */
[----:B------:R-:W-:Y:S02]  /*4e40*/  @P3 MOV R13, R28 ;  /* 0x0000001c000d3202 */ /* 0x000fe40000000f00 */
[----:B------:R-:W-:Y:S01]  /*4e50*/  @P3 LOP3.LUT R8, R29, 0xffff, RZ, 0xc0, !PT ;  /* 0x0000ffff1d083812 */ /* 0x000fe200078ec0ff */
[----:B------:R-:W-:Y:S08]  /*4e60*/  @!P0 BRA `(.L_x_68) ;  /* 0x0000000000a48947 */ /* 0x000ff00003800000 */
[----:B-1----:R-:W-:Y:S01]  /*4e70*/  IMAD.HI.U32 R41, R24, R7, RZ ;  /* 0x0000000718297227 */ /* 0x002fe200078e00ff */
[----:B------:R-:W-:Y:S02]  /*4e80*/  ISETP.NE.AND P0, PT, R6, 0x1, PT ;  /* 0x000000010600780c */ /* 0x000fe40003f05270 */
[----:B------:R-:W-:Y:S01]  /*4e90*/  ISETP.NE.AND P2, PT, R26, 0x1, PT ;  /* 0x000000011a00780c */ /* 0x000fe20003f45270 */
[----:B------:R-:W-:Y:S01]  /*4ea0*/  IMAD.HI.U32 R42, R23, R16, RZ ;  /* 0x00000010172a7227 */ /* 0x000fe200078e00ff */
[----:B------:R-:W-:Y:S02]  /*4eb0*/  SHF.R.U32.HI R41, RZ, R18, R41 ;  /* 0x00000012ff297219 */ /* 0x000fe40000011629 */
[----:B------:R-:W-:Y:S01]  /*4ec0*/  ISETP.NE.AND P6, PT, R2, 0x1, PT ;  /* 0x000000010200780c */ /* 0x000fe20003fc5270 */
[----:B------:R-:W-:Y:S01]  /*4ed0*/  IMAD.HI.U32 R44, R13, R16, RZ ;  /* 0x000000100d2c7227 */ /* 0x000fe200078e00ff */
[----:B------:R-:W-:Y:S02]  /*4ee0*/  SHF.R.U32.HI R42, RZ, R17, R42 ;  /* 0x00000011ff2a7219 */ /* 0x000fe4000001162a */
[----:B------:R-:W-:Y:S01]  /*4ef0*/  SEL R3, R24, R41, !P0 ;  /* 0x0000002918037207 */ /* 0x000fe20004000000 */
[C---:B------:R-:W-:Y:S01]  /*4f00*/  IMAD.HI.U32 R41, R8.reuse, R7, RZ ;  /* 0x0000000708297227 */ /* 0x040fe200078e00ff */
[----:B------:R-:W-:Y:S02]  /*4f10*/  SEL R11, R23, R42, !P6 ;  /* 0x0000002a170b7207 */ /* 0x000fe40007000000 */
[----:B------:R-:W-:Y:S01]  /*4f20*/  SHF.R.U32.HI R44, RZ, R17, R44 ;  /* 0x00000011ff2c7219 */ /* 0x000fe2000001162c */
[----:B------:R-:W-:Y:S01]  /*4f30*/  IMAD.HI.U32 R46, R3, R4, RZ ;  /* 0x00000004032e7227 */ /* 0x000fe200078e00ff */
[----:B------:R-:W-:Y:S03]  /*4f40*/  SHF.R.U32.HI R41, RZ, R18, R41 ;  /* 0x00000012ff297219 */ /* 0x000fe60000011629 */
[----:B------:R-:W-:Y:S01]  /*4f50*/  IMAD.HI.U32 R42, R11, R4, RZ ;  /* 0x000000040b2a7227 */ /* 0x000fe200078e00ff */
[----:B------:R-:W-:Y:S02]  /*4f60*/  @P2 SHF.R.U32.HI R3, RZ, R5, R46 ;  /* 0x00000005ff032219 */ /* 0x000fe4000001162e */
[----:B------:R-:W-:Y:S02]  /*4f70*/  SEL R9, R8, R41, !P0 ;  /* 0x0000002908097207 */ /* 0x000fe40004000000 */
[----:B------:R-:W-:Y:S01]  /*4f80*/  @P2 SHF.R.U32.HI R11, RZ, R5, R42 ;  /* 0x00000005ff0b2219 */ /* 0x000fe2000001162a */
[C---:B------:R-:W-:Y:S01]  /*4f90*/  IMAD R10, R26.reuse, R3, RZ ;  /* 0x000000031a0a7224 */ /* 0x040fe200078e02ff */
[----:B------:R-:W-:Y:S01]  /*4fa0*/  SEL R3, R13, R44, !P6 ;  /* 0x0000002c0d037207 */ /* 0x000fe20007000000 */
[C---:B------:R-:W-:Y:S03]  /*4fb0*/  IMAD.HI.U32 R14, R9.reuse, R4, RZ ;  /* 0x00000004090e7227 */ /* 0x040fe600078e00ff */
[----:B------:R-:W-:Y:S01]  /*4fc0*/  ISETP.GE.AND P0, PT, R9, R10, PT ;  /* 0x0000000a0900720c */ /* 0x000fe20003f06270 */
[C---:B------:R-:W-:Y:S01]  /*4fd0*/  IMAD R12, R26.reuse, R11, RZ ;  /* 0x0000000b1a0c7224 */ /* 0x040fe200078e02ff */
[-C--:B------:R-:W-:Y:S04]  /*4fe0*/  SHF.R.U32.HI R14, RZ, R5.reuse, R14 ;  /* 0x00000005ff0e7219 */ /* 0x080fe8000001160e */
[----:B------:R-:W-:Y:S02]  /*4ff0*/  ISETP.GE.OR P0, PT, R3, R12, P0 ;  /* 0x0000000c0300720c */ /* 0x000fe40000706670 */
[----:B------:R-:W-:Y:S05]  /*5000*/  SEL R15, R9, R14, !P2 ;  /* 0x0000000e090f7207 */ /* 0x000fea0005000000 */
[----:B------:R-:W-:Y:S04]  /*5010*/  IMAD.MOV R14, RZ, RZ, -R15 ;  /* 0x000000ffff0e7224 */ /* 0x000fe800078e0a0f */
[----:B------:R-:W-:Y:S02]  /*5020*/  IMAD R14, R26, R14, R9 ;  /* 0x0000000e1a0e7224 */ /* 0x000fe400078e0209 */
[C---:B------:R-:W-:Y:S05]  /*5030*/  @!P0 IMAD.HI.U32 R10, R3.reuse, R4, RZ ;  /* 0x00000004030a8227 */ /* 0x040fea00078e00ff */
[----:B------:R-:W-:Y:S04]  /*5040*/  @!P0 SHF.R.U32.HI R10, RZ, R5, R10 ;  /* 0x00000005ff0a8219 */ /* 0x000fe8000001160a */
[----:B------:R-:W-:Y:S01]  /*5050*/  @!P0 SEL R0, R3, R10, !P2 ;  /* 0x0000000a03008207 */ /* 0x000fe20005000000 */
[----:B------:R-:W-:Y:S03]  /*5060*/  IMAD.MOV R10, RZ, RZ, -R3 ;  /* 0x000000ffff0a7224 */ /* 0x000fe600078e0a03 */
[----:B------:R-:W-:Y:S01]  /*5070*/  @!P0 IADD3 R15, PT, PT, R15, -R0, RZ ;  /* 0x800000000f0f8210 */ /* 0x000fe20007ffe0ff */
[----:B------:R-:W-:Y:S01]  /*5080*/  @!P0 IMAD R0, R11, R14, R0 ;  /* 0x0000000e0b008224 */ /* 0x000fe200078e0200 */
[----:B------:R-:W-:Y:S01]  /*5090*/  IADD3 R11, PT, PT, -R9, RZ, RZ ;  /* 0x000000ff090b7210 */ /* 0x000fe20007ffe1ff */
[----:B------:R-:W-:Y:S02]  /*50a0*/  IMAD R13, R2, R10, R13 ;  /* 0x0000000a020d7224 */ /* 0x000fe400078e020d */
[----:B------:R-:W-:Y:S02]  /*50b0*/  @!P0 IMAD R9, R15, R26, R3 ;  /* 0x0000001a0f098224 */ /* 0x000fe400078e0203 */
[----:B------:R-:W-:Y:S02]  /*50c0*/  @!P0 IMAD.MOV.U32 R3, RZ, RZ, R0 ;  /* 0x000000ffff038224 */ /* 0x000fe400078e0000 */
[----:B------:R-:W-:Y:S02]  /*50d0*/  IMAD R8, R6, R11, R8 ;  /* 0x0000000b06087224 */ /* 0x000fe400078e0208 */
[----:B------:R-:W-:Y:S02]  /*50e0*/  IMAD R13, R3, R2, R13 ;  /* 0x00000002030d7224 */ /* 0x000fe400078e020d */
[----:B------:R-:W-:Y:S02]  /*50f0*/  IMAD R8, R9, R6, R8 ;  /* 0x0000000609087224 */ /* 0x000fe400078e0208 */
.L_x_68:
[----:B------:R-:W-:Y:S05]  /*5100*/  BRA.U UP1, `(.L_x_69) ;  /* 0x0000000101107547 */ /* 0x000fea000b800000 */
[----:B------:R-:W-:Y:S04]  /*5110*/  MOV R0, UR18 ;  /* 0x0000001200007c02 */ /* 0x000fe80008000f00 */
[----:B------:R-:W-:Y:S04]  /*5120*/  SHF.L.U32 R3, R0, 0x1f, RZ ;  /* 0x0000001f00037819 */ /* 0x000fe800000006ff */
[----:B------:R-:W2:Y:S02]  /*5130*/  SYNCS.PHASECHK.TRANS64.TRYWAIT P0, [UR17+0x88], R3 ;  /* 0x00008803ff0075a7 */ /* 0x000ea40008001111 */
[----:B--2---:R-:W-:Y:S05]  /*5140*/  @!P0 BRA `(.L_x_70) ;  /* 0x0000004c00748947 */ /* 0x004fea0003800000 */
.L_x_69:
[----:B------:R-:W-:Y:S01]  /*5150*/  R2UR UR8, R38 ;  /* 0x00000000260872ca */ /* 0x000fe200000e0000 */
[----:B------:R-:W-:Y:S01]  /*5160*/  @!P4 VIADD R40, R40, 0x1 ;  /* 0x000000012828c836 */ /* 0x000fe20000000000 */
[----:B------:R-:W-:Y:S01]  /*5170*/  ISETP.NE.AND P0, PT, R20, RZ, PT ;  /* 0x000000ff1400720c */ /* 0x000fe20003f05270 */
[----:B--2---:R-:W-:Y:S01]  /*5180*/  IMAD.MOV R0, RZ, RZ, -R39 ;  /* 0x000000ffff007224 */ /* 0x004fe200078e0a27 */
[----:B------:R-:W-:Y:S01]  /*5190*/  R2UR UR11, R21 ;  /* 0x00000000150b72ca */ /* 0x000fe200000e0000 */
[----:B------:R-:W-:Y:S01]  /*51a0*/  @P5 VIADD R40, R40, 0x1 ;  /* 0x0000000128285836 */ /* 0x000fe20000000000 */
[----:B------:R-:W-:Y:S01]  /*51b0*/  R2UR UR12, R39 ;  /* 0x00000000270c72ca */ /* 0x000fe200000e0000 */
[----:B------:R-:W-:Y:S01]  /*51c0*/  IMAD R19, R34, R0, R19 ;  /* 0x0000000022137224 */ /* 0x000fe200078e0213 */
[----:B------:R-:W-:Y:S01]  /*51d0*/  R2UR UR13, R33 ;  /* 0x00000000210d72ca */ /* 0x000fe200000e0000 */
[----:B------:R-:W-:Y:S01]  /*51e0*/  IMAD.MOV R0, RZ, RZ, -R33 ;  /* 0x000000ffff007224 */ /* 0x000fe200078e0a21 */
[----:B------:R-:W-:Y:S02]  /*51f0*/  R2UR UR14, R40 ;  /* 0x00000000280e72ca */ /* 0x000fe400000e0000 */
[----:B------:R-:W-:Y:S01]  /*5200*/  R2UR UR25, R19 ;  /* 0x00000000131972ca */ /* 0x000fe200000e0000 */
[----:B------:R-:W-:Y:S01]  /*5210*/  UISETP.GE.AND UP2, UPT, UR8, URZ, UPT ;  /* 0x000000ff0800728c */ /* 0x000fe2000bf46270 */
[----:B------:R-:W-:Y:S01]  /*5220*/  R2UR UR9, R0 ;  /* 0x00000000000972ca */ /* 0x000fe200000e0000 */
[----:B------:R-:W-:Y:S01]  /*5230*/  VOTEU.ALL UP1, P0 ;  /* 0x0000000000ff7886 */ /* 0x000fe20000020000 */
[----:B------:R-:W-:Y:S01]  /*5240*/  ISETP.NE.U32.AND P2, PT, RZ, UR4, PT ;  /* 0x00000004ff007c0c */ /* 0x000fe2000bf45070 */
[----:B------:R-:W-:Y:S01]  /*5250*/  USHF.L.U32 UR11, UR11, 0x6, URZ ;  /* 0x000000060b0b7899 */ /* 0x000fe200080006ff */
[----:B------:R-:W-:Y:S02]  /*5260*/  SHF.L.U32 R12, R32, 0x1f, RZ ;  /* 0x0000001f200c7819 */ /* 0x000fe400000006ff */
[----:B------:R-:W-:Y:S04]  /*5270*/  ISETP.NE.AND.EX P2, PT, RZ, UR5, PT, P2 ;  /* 0x00000005ff007c0c */ /* 0x000fe8000bf45320 */
[----:B------:R-:W-:Y:S02]  /*5280*/  @!UP2 UIADD3 UR14, UPT, UPT, -UR14, URZ, URZ ;  /* 0x000000ff0e0ea290 */ /* 0x000fe4000fffe1ff */
[----:B------:R-:W-:Y:S02]  /*5290*/  @!UP1 ULOP3.LUT UR14, URZ, UR7, URZ, 0x33, !UPT ;  /* 0x00000007ff0e9292 */ /* 0x000fe4000f8e33ff */
[----:B------:R-:W-:Y:S02]  /*52a0*/  USHF.L.U32 UR25, UR25, 0x7, URZ ;  /* 0x0000000719197899 */ /* 0x000fe400080006ff */
[----:B------:R-:W-:Y:S02]  /*52b0*/  UIMAD UR12, UR15, UR9, UR12 ;  /* 0x000000090f0c72a4 */ /* 0x000fe4000f8e020c */
[----:B------:R-:W-:Y:S05]  /*52c0*/  IMAD R3, RZ, RZ, -UR14 ;  /* 0x8000000eff037e24 */ /* 0x000fea000f8e02ff */
[----:B------:R-:W-:Y:S11]  /*52d0*/  R2UR UR8, R3 ;  /* 0x00000000030872ca */ /* 0x000ff600000e0000 */
[----:B------:R-:W-:Y:S02]  /*52e0*/  @!UPT UIADD3 URZ, UPT, UPT, URZ, URZ, URZ ;  /* 0x000000fffffff290 */ /* 0x000fe4000fffe0ff */
[----:B------:R-:W-:Y:S01]  /*52f0*/  UIMAD UR13, UR6, UR8, UR13 ;  /* 0x00000008060d72a4 */ /* 0x000fe2000f8e020d */
[----:B------:R-:W-:Y:S11]  /*5300*/  BRA.U !UP4, `(.L_x_71) ;  /* 0x000000010c347547 */ /* 0x000ff6000b800000 */
[----:B------:R-:W-:Y:S01]  /*5310*/  UPLOP3.LUT UP0, UPT, UPT, UPT, UP3, 0x80, 0x8 ;  /* 0x000000000008789c */ /* 0x000fe20003f0f030 */
[----:B------:R-:W-:Y:S02]  /*5320*/  HFMA2 R0, -RZ, RZ, 0, 5.9604644775390625e-08 ;  /* 0x00000001ff007431 */ /* 0x000fe400000001ff */
[----:B------:R-:W-:Y:S03]  /*5330*/  IMAD.MOV.U32 R75, RZ, RZ, 0x1 ;  /* 0x00000001ff4b7424 */ /* 0x000fe600078e00ff */
[----:B------:R-:W-:Y:S05]  /*5340*/  PLOP3.LUT P0, PT, PT, PT, UP0, 0x80, 0x8 ;  /* 0x000000000008781c */ /* 0x000fea0003f0f008 */
[----:B------:R-:W2:Y:S01]  /*5350*/  @UP0 LDCU.64 UR26, c[0x0][0x988] ;  /* 0x00013100ff1a07ac */ /* 0x000ea20008000a00 */
[----:B------:R-:W-:Y:S07]  /*5360*/  @UP0 UIMAD UR8, UR48, UR4, URZ ;  /* 0x00000004300802a4 */ /* 0x000fee000f8e02ff */
[----:B------:R-:W-:Y:S01]  /*5370*/  @!P0 PRMT R75, R0, 0x7610, R75 ;  /* 0x00007610004b8816 */ /* 0x000fe2000000004b */
[----:B--2---:R-:W-:Y:S03]  /*5380*/  @UP0 UIMAD.WIDE UR26, UR8, 0x4, UR26 ;  /* 0x00000004081a08a5 */ /* 0x004fe6000f8e021a */
[----:B------:R-:W2:Y:S03]  /*5390*/  @!UP0 LDCU UR8, c[0x0][0x980] ;  /* 0x00013000ff0887ac */ /* 0x000ea60008000800 */
[----:B------:R-:W-:Y:S01]  /*53a0*/  IMAD.U32 R10, RZ, RZ, UR26 ;  /* 0x0000001aff0a7e24 */ /* 0x000fe2000f8e00ff */
[----:B------:R-:W-:Y:S05]  /*53b0*/  MOV R11, UR27 ;  /* 0x0000001b000b7c02 */ /* 0x000fea0008000f00 */
[----:B------:R3:W5:Y:S02]  /*53c0*/  @P0 LDG.E R35, desc[UR46][R10.64] ;  /* 0x0000002e0a230981 */ /* 0x000764000c1e1900 */
[----:B--23--:R-:W-:Y:S07]  /*53d0*/  @!P0 IMAD.U32 R35, RZ, RZ, UR8 ;  /* 0x00000008ff238e24 */ /* 0x00cfee000f8e00ff */
.L_x_71:
[----:B-----5:R-:W-:Y:S01]  /*53e0*/  @!P2 FSETP.EQ.AND P0, PT, R35, RZ, PT ;  /* 0x000000ff2300a20b */ /* 0x020fe20003f02000 */
[----:B------:R-:W-:Y:S01]  /*53f0*/  @!UPT UIADD3 URZ, UPT, UPT, URZ, URZ, URZ ;  /* 0x000000fffffff290 */ /* 0x000fe2000fffe0ff */
[----:B------:R-:W-:Y:S11]  /*5400*/  @!P2 BRA `(.L_x_72) ;  /* 0x000000000014a947 */ /* 0x000ff60003800000 */
[----:B------:R-:W-:Y:S02]  /*5410*/  LOP3.LUT P2, RZ, R75, 0xff, RZ, 0xc0, !PT ;  /* 0x000000ff4bff7812 */ /* 0x000fe4000784c0ff */
[----:B------:R-:W-:Y:S04]  /*5420*/  PLOP3.LUT P0, PT, PT, PT, UP0, 0x80, 0x8 ;  /* 0x000000000008781c */ /* 0x000fe80003f0f008 */
[----:B------:R-:W-:Y:S07]  /*5430*/  PLOP3.LUT P0, PT, P0, PT, PT, 0x8, 0x80 ;  /* 0x000000000080781c */ /* 0x000fee000070e170 */
[----:B------:R-:W-:Y:S11]  /*5440*/  @P2 FSETP.EQ.AND P0, PT, R35, RZ, PT ;  /* 0x000000ff2300220b */ /* 0x000ff60003f02000 */
[----:B------:R-:W-:Y:S02]  /*5450*/  @!UPT UIADD3 URZ, UPT, UPT, URZ, URZ, URZ ;  /* 0x000000fffffff290 */ /* 0x000fe4000fffe0ff */
.L_x_72:
[----:B------:R-:W2:Y:S01]  /*5460*/  SYNCS.PHASECHK.TRANS64.TRYWAIT P2, [UR17+0x60], R12 ;  /* 0x0000600cff0075a7 */ /* 0x000ea20008041111 */
[----:B------:R-:W-:Y:S04]  /*5470*/  ELECT P4, URZ, PT ;  /* 0x0000000000ff782f */ /* 0x000fe80003880000 */
[----:B------:R-:W-:Y:S11]  /*5480*/  PLOP3.LUT P4, PT, P0, P4, PT, 0xf2, 0x2f ;  /* 0x00000000002f781c */ /* 0x000ff60000789e72 */
[----:B------:R-:W-:Y:S02]  /*5490*/  @!UPT UIADD3 URZ, UPT, UPT, URZ, URZ, URZ ;  /* 0x000000fffffff290 */ /* 0x000fe4000fffe0ff */
[----:B------:R-:W-:Y:S05]  /*54a0*/  @!P4 IADD3 R9, P0, PT, R36, 0x680, RZ ;  /* 0x000006802409c810 */ /* 0x000fea0007f1e0ff */
[----:B------:R-:W-:Y:S01]  /*54b0*/  @!P4 IMAD.X R0, RZ, RZ, R37, P0 ;  /* 0x000000ffff00c224 */ /* 0x000fe200000e0625 */
[----:B--2---:R-:W-:Y:S07]  /*54c0*/  @!P2 BRA `(.L_x_73) ;  /* 0x0000004800aca947 */ /* 0x004fee0003800000 */
.L_x_157:
[----:B------:R-:W-:Y:S01]  /*54d0*/  @!P4 R2UR UR9, R9 ;  /* 0x000000000909c2ca */ /* 0x000fe200000e0000 */
[----:B------:R-:W-:Y:S01]  /*54e0*/  VOTEU.ALL UP2, P4 ;  /* 0x0000000000ff7886 */ /* 0x000fe20002040000 */
[----:B------:R-:W-:Y:S01]  /*54f0*/  @!P4 R2UR UR8, R0 ;  /* 0x000000000008c2ca */ /* 0x000fe200000e0000 */
[----:B------:R-:W-:Y:S01]  /*5500*/  VOTEU.ALL UP1, P4 ;  /* 0x0000000000ff7886 */ /* 0x000fe20002020000 */
[----:B------:R-:W-:Y:S01]  /*5510*/  @!P4 IMAD.MOV.U32 R0, RZ, RZ, 0x2000 ;  /* 0x00002000ff00c424 */ /* 0x000fe200078e00ff */
[----:B------:R-:W-:Y:S01]  /*5520*/  UMOV UR26, 0x0 ;  /* 0x00000000001a7882 */ /* 0x000fe20000000000 */
[----:B------:R-:W-:Y:S01]  /*5530*/  UMOV UR27, 0x10000000 ;  /* 0x10000000001b7882 */ /* 0x000fe20000000000 */
[----:B------:R-:W-:Y:S01]  /*5540*/  @!P4 IADD3 R9, P0, PT, R36, 0x680, RZ ;  /* 0x000006802409c810 */ /* 0x000fe20007f1e0ff */
[----:B------:R-:W-:Y:S05]  /*5550*/  @!UP1 UMOV UR10, UR25 ;  /* 0x00000019000a9c82 */ /* 0x000fea0008000000 */
[----:B------:R-:W-:Y:S01]  /*5560*/  IMAD.U32 R10, RZ, RZ, UR9 ;  /* 0x00000009ff0a7e24 */ /* 0x000fe2000f8e00ff */
[----:B------:R-:W-:Y:S01]  /*5570*/  @!UP1 UMOV UR9, UR21 ;  /* 0x0000001500099c82 */ /* 0x000fe20008000000 */
[----:B------:R-:W-:Y:S01]  /*5580*/  IMAD.U32 R11, RZ, RZ, UR8 ;  /* 0x00000008ff0b7e24 */ /* 0x000fe2000f8e00ff */
[----:B------:R-:W-:Y:S02]  /*5590*/  @!UP2 UIADD3 UR8, UPT, UPT, UR17, 0x400, URZ ;  /* 0x000004001108a890 */ /* 0x000fe4000fffe0ff */
[----:B------:R-:W-:Y:S02]  /*55a0*/  @!P4 R2UR UR28, R10 ;  /* 0x000000000a1cc2ca */ /* 0x000fe400000e0000 */
[----:B------:R-:W-:Y:S11]  /*55b0*/  @!P4 R2UR UR29, R11 ;  /* 0x000000000b1dc2ca */ /* 0x000ff600000e0000 */
[----:B------:R-:W-:Y:S02]  /*55c0*/  @!UPT UIADD3 URZ, UPT, UPT, URZ, URZ, URZ ;  /* 0x000000fffffff290 */ /* 0x000fe4000fffe0ff */
[----:B------:R3:W-:Y:S01]  /*55d0*/  @!UP1 UTMALDG.5D [UR8], [UR28], desc[UR26] ;  /* 0x00001a081c0095b4 */ /* 0x0007e20008021000 */
[----:B------:R4:W-:Y:S01]  /*55e0*/  @!P4 SYNCS.ARRIVE.TRANS64.RED.A0TR RZ, [UR17+0x40], R0 ;  /* 0x00004000ffffc9a7 */ /* 0x0009e20008300411 */
[----:B------:R-:W-:Y:S01]  /*55f0*/  SYNCS.ARRIVE.TRANS64.RED.A1T0 RZ, [UR24], RZ ;  /* 0x000000ffffff79a7 */ /* 0x000fe20008100418 */
[----:B----4-:R-:W-:Y:S01]  /*5600*/  @!P4 IMAD.X R0, RZ, RZ, R37, P0 ;  /* 0x000000ffff00c224 */ /* 0x010fe200000e0625 */
[----:B------:R-:W4:Y:S02]  /*5610*/  SYNCS.PHASECHK.TRANS64.TRYWAIT P2, [UR17+0x68], R12 ;  /* 0x0000680cff0075a7 */ /* 0x000f240008041111 */
[----:B---34-:R-:W-:Y:S05]  /*5620*/  @!P2 BRA `(.L_x_74) ;  /* 0x00000048006ca947 */ /* 0x018fea0003800000 */
.L_x_159:
[----:B------:R-:W-:Y:S01]  /*5630*/  @!P4 R2UR UR9, R9 ;  /* 0x000000000909c2ca */ /* 0x000fe200000e0000 */
[----:B------:R-:W-:Y:S01]  /*5640*/  VOTEU.ALL UP2, P4 ;  /* 0x0000000000ff7886 */ /* 0x000fe20002040000 */
[----:B------:R-:W-:Y:S01]  /*5650*/  @!P4 R2UR UR8, R0 ;  /* 0x000000000008c2ca */ /* 0x000fe200000e0000 */
[----:B------:R-:W-:Y:S01]  /*5660*/  VOTEU.ALL UP1, P4 ;  /* 0x0000000000ff7886 */ /* 0x000fe20002020000 */
[----:B------:R-:W-:Y:S01]  /*5670*/  @!P4 IMAD.MOV.U32 R0, RZ, RZ, 0x2000 ;  /* 0x00002000ff00c424 */ /* 0x000fe200078e00ff */
[----:B------:R-:W-:Y:S01]  /*5680*/  UMOV UR26, 0x0 ;  /* 0x00000000001a7882 */ /* 0x000fe20000000000 */
[----:B------:R-:W-:Y:S01]  /*5690*/  @!UP2 UIADD3 UR10, UPT, UPT, UR25, 0x20, URZ ;  /* 0x00000020190aa890 */ /* 0x000fe2000fffe0ff */
[----:B------:R-:W-:Y:S01]  /*56a0*/  @!P4 IADD3 R21, P0, PT, R36, 0x680, RZ ;  /* 0x000006802415c810 */ /* 0x000fe20007f1e0ff */
[----:B------:R-:W-:Y:S04]  /*56b0*/  UMOV UR27, 0x10000000 ;  /* 0x10000000001b7882 */ /* 0x000fe80000000000 */
[----:B------:R-:W-:Y:S02]  /*56c0*/  @!P4 IMAD.X R19, RZ, RZ, R37, P0 ;  /* 0x000000ffff13c224 */ /* 0x000fe400000e0625 */
        /* <DEDUP_REMOVED lines=10> */
[----:B------:R-:W4:Y:S02]  /*5770*/  SYNCS.PHASECHK.TRANS64.TRYWAIT P2, [UR17+0x70], R12 ;  /* 0x0000700cff0075a7 */ /* 0x000f240008041111 */
[----:B---34-:R-:W-:Y:S05]  /*5780*/  @!P2 BRA `(.L_x_75) ;  /* 0x00000048002ca947 */ /* 0x018fea0003800000 */
.L_x_161:
[----:B------:R-:W3:Y:S01]  /*5790*/  LDC.64 R14, c[0x0][0xc10] ;  /* 0x00030400ff0e7b82 */ /* 0x000ee20000000a00 */
[----:B------:R-:W-:Y:S01]  /*57a0*/  @!P4 R2UR UR9, R21 ;  /* 0x000000001509c2ca */ /* 0x000fe200000e0000 */
[----:B------:R-:W-:Y:S01]  /*57b0*/  VOTEU.ALL UP2, P4 ;  /* 0x0000000000ff7886 */ /* 0x000fe20002040000 */
[----:B------:R-:W-:Y:S01]  /*57c0*/  @!P4 R2UR UR8, R19 ;  /* 0x000000001308c2ca */ /* 0x000fe200000e0000 */
[----:B------:R-:W-:Y:S01]  /*57d0*/  VOTEU.ALL UP1, P4 ;  /* 0x0000000000ff7886 */ /* 0x000fe20002020000 */
[----:B------:R-:W-:Y:S03]  /*57e0*/  @!P4 IMAD.MOV.U32 R19, RZ, RZ, 0x2000 ;  /* 0x00002000ff13c424 */ /* 0x000fe600078e00ff */
[----:B------:R-:W4:Y:S01]  /*57f0*/  LDC.64 R10, c[0x0][0xc18] ;  /* 0x00030600ff0a7b82 */ /* 0x000f220000000a00 */
[----:B------:R-:W-:Y:S01]  /*5800*/  @!UP2 UIADD3 UR10, UPT, UPT, UR25, 0x40, URZ ;  /* 0x00000040190aa890 */ /* 0x000fe2000fffe0ff */
[----:B------:R-:W-:Y:S01]  /*5810*/  @P3 SHF.R.U32.HI R28, RZ, 0x10, R29 ;  /* 0x00000010ff1c3819 */ /* 0x000fe2000001161d */
[----:B------:R-:W-:Y:S01]  /*5820*/  UMOV UR26, 0x0 ;  /* 0x00000000001a7882 */ /* 0x000fe20000000000 */
[----:B------:R-:W-:Y:S04]  /*5830*/  UMOV UR27, 0x10000000 ;  /* 0x10000000001b7882 */ /* 0x000fe80000000000 */
[----:B------:R-:W5:Y:S01]  /*5840*/  @!P1 LDC R0, c[0x0][0xc20] ;  /* 0x00030800ff009b82 */ /* 0x000f620000000800 */
[----:B------:R-:W-:Y:S01]  /*5850*/  @P3 R2UR UR48, R28 ;  /* 0x000000001c3032ca */ /* 0x000fe200000e0000 */
[----:B------:R-:W-:Y:S01]  /*5860*/  IMAD.U32 R38, RZ, RZ, UR9 ;  /* 0x00000009ff267e24 */ /* 0x000fe2000f8e00ff */
[----:B------:R-:W-:Y:S05]  /*5870*/  @!UP1 UMOV UR9, UR19 ;  /* 0x0000001300099c82 */ /* 0x000fea0008000000 */
[----:B--2---:R-:W2:Y:S01]  /*5880*/  @!P1 LDC R3, c[0x0][0xc0c] ;  /* 0x00030300ff039b82 */ /* 0x004ea20000000800 */
[----:B------:R-:W-:Y:S01]  /*5890*/  IMAD.U32 R39, RZ, RZ, UR8 ;  /* 0x00000008ff277e24 */ /* 0x000fe2000f8e00ff */
[----:B------:R-:W-:Y:S01]  /*58a0*/  @!UP2 UIADD3 UR8, UPT, UPT, UR17, 0x4400, URZ ;  /* 0x000044001108a890 */ /* 0x000fe2000fffe0ff */
[----:B------:R-:W-:Y:S03]  /*58b0*/  @!P4 R2UR UR28, R38 ;  /* 0x00000000261cc2ca */ /* 0x000fe600000e0000 */
[----:B------:R-:W-:Y:S11]  /*58c0*/  @!P4 R2UR UR29, R39 ;  /* 0x00000000271dc2ca */ /* 0x000ff600000e0000 */
[----:B------:R-:W-:Y:S02]  /*58d0*/  @!UPT UIADD3 URZ, UPT, UPT, URZ, URZ, URZ ;  /* 0x000000fffffff290 */ /* 0x000fe4000fffe0ff */
[----:B------:R1:W-:Y:S01]  /*58e0*/  @!UP1 UTMALDG.5D [UR8], [UR28], desc[UR26] ;  /* 0x00001a081c0095b4 */ /* 0x0003e20008021000 */
[----:B------:R1:W-:Y:S01]  /*58f0*/  @!P4 SYNCS.ARRIVE.TRANS64.RED.A0TR RZ, [UR17+0x50], R19 ;  /* 0x00005013ffffc9a7 */ /* 0x0003e20008300411 */
[----:B--2---:R-:W-:Y:S01]  /*5900*/  @!P1 ISETP.NE.AND P2, PT, R3, 0x1, PT ;  /* 0x000000010300980c */ /* 0x004fe20003f45270 */
[C---:B---3--:R-:W-:Y:S01]  /*5910*/  @!P1 IMAD.HI.U32 R14, R13.reuse, R14, RZ ;  /* 0x0000000e0d0e9227 */ /* 0x048fe200078e00ff */
[----:B----4-:R-:W-:Y:S03]  /*5920*/  @!P1 ISETP.NE.AND P0, PT, R10, 0x1, PT ;  /* 0x000000010a00980c */ /* 0x010fe60003f05270 */
[C---:B------:R-:W-:Y:S01]  /*5930*/  @!P1 IMAD.HI.U32 R11, R8.reuse, R11, RZ ;  /* 0x0000000b080b9227 */ /* 0x040fe200078e00ff */
[----:B------:R-:W-:Y:S04]  /*5940*/  @!P1 SHF.R.U32.HI R14, RZ, R15, R14 ;  /* 0x0000000fff0e9219 */ /* 0x000fe8000001160e */
[----:B-----5:R-:W-:Y:S01]  /*5950*/  @!P1 SHF.R.U32.HI R9, RZ, R0, R11 ;  /* 0x00000000ff099219 */ /* 0x020fe2000001160b */
[----:B------:R-:W-:Y:S01]  /*5960*/  SYNCS.ARRIVE.TRANS64.RED.A1T0 RZ, [UR49], RZ ;  /* 0x000000ffffff79a7 */ /* 0x000fe20008100431 */
[----:B------:R-:W-:Y:S02]  /*5970*/  @!P1 SEL R14, R13, R14, !P2 ;  /* 0x0000000e0d0e9207 */ /* 0x000fe40005000000 */
[----:B------:R-:W-:Y:S01]  /*5980*/  @!P1 SEL R9, R8, R9, !P0 ;  /* 0x0000000908099207 */ /* 0x000fe20004000000 */
[----:B------:R-:W2:Y:S04]  /*5990*/  SYNCS.PHASECHK.TRANS64.TRYWAIT P5, [UR17+0x78], R12 ;  /* 0x0000780cff0075a7 */ /* 0x000ea800080a1111 */
[----:B------:R-:W-:Y:S02]  /*59a0*/  @!P1 IMAD.IADD R0, R9, 0x1, -R14 ;  /* 0x0000000109009824 */ /* 0x000fe400078e0a0e */
[----:B------:R-:W-:Y:S02]  /*59b0*/  @!P1 IMAD.IADD R9, R14, 0x1, -R9 ;  /* 0x000000010e099824 */ /* 0x000fe400078e0a09 */
[----:B------:R-:W-:Y:S02]  /*59c0*/  @!P1 IMAD R13, R0, R3, R13 ;  /* 0x00000003000d9224 */ /* 0x000fe400078e020d */
[----:B------:R-:W-:Y:S01]  /*59d0*/  @!P1 IMAD R8, R9, R10, R8 ;  /* 0x0000000a09089224 */ /* 0x000fe200078e0208 */
[----:B-12---:R-:W-:Y:S06]  /*59e0*/  @!P5 BRA `(.L_x_76) ;  /* 0x0000004400acd947 */ /* 0x006fec0003800000 */
.L_x_163:
[----:B-1----:R-:W-:Y:S01]  /*59f0*/  @!P4 IADD3 R3, P0, PT, R36, 0x680, RZ ;  /* 0x000006802403c810 */ /* 0x002fe20007f1e0ff */
[----:B------:R-:W-:Y:S01]  /*5a00*/  VOTEU.ALL UP2, P4 ;  /* 0x0000000000ff7886 */ /* 0x000fe20002040000 */
[----:B------:R-:W-:Y:S01]  /*5a10*/  VOTEU.ALL UP1, P4 ;  /* 0x0000000000ff7886 */ /* 0x000fe20002020000 */
[----:B------:R-:W-:Y:S01]  /*5a20*/  UMOV UR28, 0x0 ;  /* 0x00000000001c7882 */ /* 0x000fe20000000000 */
[----:B------:R-:W-:Y:S01]  /*5a30*/  @!P4 R2UR UR9, R3 ;  /* 0x000000000309c2ca */ /* 0x000fe200000e0000 */
[----:B------:R-:W-:Y:S01]  /*5a40*/  @!P4 IMAD.X R0, RZ, RZ, R37, P0 ;  /* 0x000000ffff00c224 */ /* 0x000fe200000e0625 */
[----:B------:R-:W-:Y:S01]  /*5a50*/  @!UP2 UIADD3 UR10, UPT, UPT, UR25, 0x60, URZ ;  /* 0x00000060190aa890 */ /* 0x000fe2000fffe0ff */
[----:B------:R-:W-:Y:S01]  /*5a60*/  LOP3.LUT R32, R32, 0x1, RZ, 0x3c, !PT ;  /* 0x0000000120207812 */ /* 0x000fe200078e3cff */
[----:B------:R-:W-:Y:S01]  /*5a70*/  UMOV UR29, 0x10000000 ;  /* 0x10000000001d7882 */ /* 0x000fe20000000000 */
[----:B------:R-:W-:Y:S01]  /*5a80*/  LOP3.LUT R27, R27, 0x1, RZ, 0x3c, !PT ;  /* 0x000000011b1b7812 */ /* 0x000fe200078e3cff */
[----:B------:R-:W-:Y:S01]  /*5a90*/  IMAD.IADD R19, R8, 0x1, R51 ;  /* 0x0000000108137824 */ /* 0x000fe200078e0233 */
[----:B------:R-:W-:Y:S01]  /*5aa0*/  @!P4 R2UR UR8, R0 ;  /* 0x000000000008c2ca */ /* 0x000fe200000e0000 */
[----:B------:R-:W-:Y:S05]  /*5ab0*/  IMAD.IADD R21, R13, 0x1, R74 ;  /* 0x000000010d157824 */ /* 0x000fea00078e024a */
[----:B------:R-:W-:Y:S01]  /*5ac0*/  IMAD.U32 R10, RZ, RZ, UR9 ;  /* 0x00000009ff0a7e24 */ /* 0x000fe2000f8e00ff */
[----:B------:R-:W-:Y:S04]  /*5ad0*/  @!UP2 UIADD3 UR9, UPT, UPT, UR17, 0x58, URZ ;  /* 0x000000581109a890 */ /* 0x000fe8000fffe0ff */
[----:B------:R-:W-:Y:S02]  /*5ae0*/  @!P4 R2UR UR26, R10 ;  /* 0x000000000a1ac2ca */ /* 0x000fe400000e0000 */
[----:B------:R-:W-:Y:S01]  /*5af0*/  IMAD.U32 R11, RZ, RZ, UR8 ;  /* 0x00000008ff0b7e24 */ /* 0x000fe2000f8e00ff */
[----:B------:R-:W-:Y:S04]  /*5b00*/  @!UP2 UIADD3 UR8, UPT, UPT, UR17, 0x6400, URZ ;  /* 0x000064001108a890 */ /* 0x000fe8000fffe0ff */
[----:B------:R-:W-:Y:S11]  /*5b10*/  @!P4 R2UR UR27, R11 ;  /* 0x000000000b1bc2ca */ /* 0x000ff600000e0000 */
[----:B------:R-:W-:Y:S02]  /*5b20*/  @!UPT UIADD3 URZ, UPT, UPT, URZ, URZ, URZ ;  /* 0x000000fffffff290 */ /* 0x000fe4000fffe0ff */
[----:B------:R2:W-:Y:S01]  /*5b30*/  @!UP1 UTMALDG.5D [UR8], [UR26], desc[UR28] ;  /* 0x00001c081a0095b4 */ /* 0x0005e20008021000 */
[----:B------:R2:W-:Y:S01]  /*5b40*/  @!P4 SYNCS.ARRIVE.TRANS64.RED.A0TR RZ, [UR17+0x58], R25 ;  /* 0x00005819ffffc9a7 */ /* 0x0005e20008300411 */
[----:B------:R-:W-:Y:S01]  /*5b50*/  UPLOP3.LUT UP1, UPT, UPT, UPT, UPT, 0x80, 0x8 ;  /* 0x000000000008789c */ /* 0x000fe20003f2f070 */
[----:B------:R-:W-:Y:S01]  /*5b60*/  SYNCS.ARRIVE.TRANS64.RED.A1T0 RZ, [UR22], RZ ;  /* 0x000000ffffff79a7 */ /* 0x000fe20008100416 */
[----:B------:R-:W-:Y:S09]  /*5b70*/  @P3 BRA `(.L_x_77) ;  /* 0xffffffec00703947 */ /* 0x000ff2000383ffff */
[----:B------:R-:W-:-:S04]  /*5b80*/  SHF.L.U32 R3, R32, 0x1f, RZ ;  /* 0x0000001f20037819 */ /* 0x000fc800000006ff */
[----:B------:R-:W1:Y:S02]  /*5b90*/  SYNCS.PHASECHK.TRANS64.TRYWAIT P0, [UR17+0x60], R3 ;  /* 0x00006003ff0075a7 */ /* 0x000e640008001111 */
[----:B-1----:R-:W-:Y:S05]  /*5ba0*/  @!P0 BRA `(.L_x_78) ;  /* 0x0000004400548947 */ /* 0x002fea0003800000 */
.L_x_165:
[----:B------:R-:W3:Y:S02]  /*5bb0*/  SYNCS.PHASECHK.TRANS64.TRYWAIT P0, [UR17+0x68], R3 ;  /* 0x00006803ff0075a7 */ /* 0x000ee40008001111 */
[----:B---3--:R-:W-:Y:S05]  /*5bc0*/  @!P0 BRA `(.L_x_79) ;  /* 0x0000004400648947 */ /* 0x008fea0003800000 */
.L_x_167:
[----:B------:R-:W3:Y:S02]  /*5bd0*/  SYNCS.PHASECHK.TRANS64.TRYWAIT P0, [UR17+0x70], R3 ;  /* 0x00007003ff0075a7 */ /* 0x000ee40008001111 */
[----:B---3--:R-:W-:Y:S05]  /*5be0*/  @!P0 BRA `(.L_x_80) ;  /* 0x0000004400748947 */ /* 0x008fea0003800000 */
.L_x_169:
[----:B-1----:R-:W-:-:S07]  /*5bf0*/  MOV R0, UR17 ;  /* 0x0000001100007c02 */ /* 0x002fce0008000f00 */
.L_x_81:
[----:B-1----:R-:W-:-:S04]  /*5c00*/  SHF.L.U32 R3, R32, 0x1f, RZ ;  /* 0x0000001f20037819 */ /* 0x002fc800000006ff */
[----:B------:R1:W3:Y:S03]  /*5c10*/  SYNCS.PHASECHK.TRANS64.TRYWAIT P0, [R0+URZ+0x78], R3 ;  /* 0x00007803000075a7 */ /* 0x0002e600080011ff */
[----:B---3--:R-:W-:Y:S05]  /*5c20*/  @!P0 NANOSLEEP.SYNCS 0x989680 ;  /* 0x009896800000895d */ /* 0x008fea0003900000 */
[----:B------:R-:W3:Y:S02]  /*5c30*/  @!P0 SYNCS.PHASECHK.TRANS64 P0, [R0+URZ+0x78], R3 ;  /* 0x00007803000085a7 */ /* 0x000ee400080010ff */
[----:B--23--:R-:W-:Y:S05]  /*5c40*/  @P0 EXIT ;  /* 0x000000000000094d */ /* 0x00cfea0003800000 */
[----:B------:R-:W-:Y:S05]  /*5c50*/  BRA `(.L_x_81) ;  /* 0xfffffffc00e87947 */ /* 0x000fea000383ffff */
.L_x_66:
[----:B------:R-:W-:-:S06]  /*5c60*/  UISETP.GE.AND UP1, UPT, UR4, 0x4, UPT ;  /* 0x000000040400788c */ /* 0x000fcc000bf26270 */
[----:B------:R-:W-:-:S13]  /*5c70*/  PLOP3.LUT P0, PT, PT, PT, UP1, 0x80, 0x8 ;  /* 0x000000000008781c */ /* 0x000fda0003f0f018 */
[----:B-1----:R-:W-:Y:S05]  /*5c80*/  @!P0 EXIT ;  /* 0x000000000000894d */ /* 0x002fea0003800000 */
[----:B------:R-:W-:Y:S01]  /*5c90*/  BAR.SYNC.DEFER_BLOCKING 0x6, 0xa0 ;  /* 0x0182800000007b1d */ /* 0x000fe20000010000 */
[C---:B------:R-:W-:Y:S01]  /*5ca0*/  IMAD.SHL.U32 R0, R85.reuse, 0x20, RZ ;  /* 0x0000002055007824 */ /* 0x040fe200078e00ff */
[----:B------:R-:W-:Y:S01]  /*5cb0*/  SHF.R.U32.HI R7, RZ, 0x2, R85 ;  /* 0x00000002ff077819 */ /* 0x000fe20000011655 */
[C---:B------:R-:W-:Y:S01]  /*5cc0*/  IMAD.SHL.U32 R84, R85.reuse, 0x4, RZ ;  /* 0x0000000455547824 */ /* 0x040fe200078e00ff */
[C---:B------:R-:W-:Y:S01]  /*5cd0*/  R2P PR, R85.reuse, 0x6 ;  /* 0x0000000655007804 */ /* 0x040fe20000000000 */
[C---:B------:R-:W-:Y:S01]  /*5ce0*/  IMAD.SHL.U32 R5, R85.reuse, 0x10, RZ ;  /* 0x0000001055057824 */ /* 0x040fe200078e00ff */
[----:B------:R-:W-:Y:S01]  /*5cf0*/  UMOV UR51, 0x400 ;  /* 0x0000040000337882 */ /* 0x000fe20000000000 */
[C---:B------:R-:W-:Y:S01]  /*5d00*/  LOP3.LUT R3, R0.reuse, 0xe0, RZ, 0xc0, !PT ;  /* 0x000000e000037812 */ /* 0x040fe200078ec0ff */
[----:B------:R-:W-:Y:S01]  /*5d10*/  ULEA UR51, UR49, UR51, 0x18 ;  /* 0x0000003331337291 */ /* 0x000fe2000f8ec0ff */
[----:B------:R-:W1:Y:S01]  /*5d20*/  LDC R79, c[0x0][0x370] ;  /* 0x0000dc00ff4f7b82 */ /* 0x000e620000000800 */
[----:B------:R-:W-:Y:S01]  /*5d30*/  LOP3.LUT R0, R0, 0x100, RZ, 0xc0, !PT ;  /* 0x0000010000007812 */ /* 0x000fe200078ec0ff */
[----:B------:R-:W-:Y:S01]  /*5d40*/  IMAD.U32 R32, R85, 0x10000, RZ ;  /* 0x0001000055207824 */ /* 0x000fe200078e00ff */
[----:B------:R-:W-:Y:S01]  /*5d50*/  LOP3.LUT R84, R3, 0x1c, R84, 0xf8, !PT ;  /* 0x0000001c03547812 */ /* 0x000fe200078ef854 */
[----:B------:R-:W-:Y:S01]  /*5d60*/  UIADD3 UR4, UPT, UPT, UR51, 0x400, URZ ;  /* 0x0000040033047890 */ /* 0x000fe2000fffe0ff */
[----:B------:R-:W-:Y:S01]  /*5d70*/  IMAD.MOV.U32 R90, RZ, RZ, 0x10 ;  /* 0x00000010ff5a7424 */ /* 0x000fe200078e00ff */
[----:B------:R-:W-:Y:S01]  /*5d80*/  LOP3.LUT R5, R0, 0x600, R5, 0xf8, !PT ;  /* 0x0000060000057812 */ /* 0x000fe200078ef805 */
[----:B------:R-:W-:Y:S01]  /*5d90*/  IMAD.MOV.U32 R89, RZ, RZ, 0x20 ;  /* 0x00000020ff597424 */ /* 0x000fe200078e00ff */
[----:B------:R-:W2:Y:S01]  /*5da0*/  LDC R28, c[0x0][0xc0c] ;  /* 0x00030300ff1c7b82 */ /* 0x000ea20000000800 */
[----:B------:R-:W-:Y:S01]  /*5db0*/  LOP3.LUT R84, R84, 0x4, R7, 0x78, !PT ;  /* 0x0000000454547812 */ /* 0x000fe200078e7807 */
[----:B------:R-:W-:Y:S01]  /*5dc0*/  IMAD.MOV.U32 R83, RZ, RZ, 0x1 ;  /* 0x00000001ff537424 */ /* 0x000fe200078e00ff */
[----:B------:R-:W-:Y:S01]  /*5dd0*/  SHF.R.S32.HI R7, RZ, 0x1f, R88 ;  /* 0x0000001fff077819 */ /* 0x000fe20000011458 */
[----:B------:R-:W-:Y:S01]  /*5de0*/  IMAD.MOV.U32 R30, RZ, RZ, RZ ;  /* 0x000000ffff1e7224 */ /* 0x000fe200078e00ff */
[----:B------:R-:W-:Y:S01]  /*5df0*/  LOP3.LUT R84, R5, R84, RZ, 0xfc, !PT ;  /* 0x0000005405547212 */ /* 0x000fe200078efcff */
[----:B------:R-:W-:Y:S01]  /*5e00*/  IMAD.MOV.U32 R82, RZ, RZ, RZ ;  /* 0x000000ffff527224 */ /* 0x000fe200078e00ff */
[----:B------:R-:W3:Y:S01]  /*5e10*/  LDS R2, [UR51+0xe0] ;  /* 0x0000e033ff027984 */ /* 0x000ee20008000800 */
[----:B------:R-:W4:Y:S01]  /*5e20*/  LDC R78, c[0x0][0xc20] ;  /* 0x00030800ff4e7b82 */ /* 0x000f220000000800 */
[----:B------:R-:W-:Y:S01]  /*5e30*/  LEA.HI R88, R7, R88, RZ, 0x7 ;  /* 0x0000005807587211 */ /* 0x000fe200078f38ff */
[----:B------:R-:W-:Y:S01]  /*5e40*/  IMAD.MOV.U32 R81, RZ, RZ, RZ ;  /* 0x000000ffff517224 */ /* 0x000fe200078e00ff */
[----:B------:R-:W-:Y:S01]  /*5e50*/  LOP3.LUT R85, R85, 0x60, RZ, 0xc0, !PT ;  /* 0x0000006055557812 */ /* 0x000fe200078ec0ff */
[----:B------:R-:W-:Y:S01]  /*5e60*/  IMAD.U32 R87, RZ, RZ, UR4 ;  /* 0x00000004ff577e24 */ /* 0x000fe2000f8e00ff */
[----:B------:R-:W-:Y:S01]  /*5e70*/  LOP3.LUT R32, R32, 0x600000, RZ, 0xc0, !PT ;  /* 0x0060000020207812 */ /* 0x000fe200078ec0ff */
[----:B------:R-:W1:Y:S01]  /*5e80*/  LDCU.64 UR56, c[0x0][0x348] ;  /* 0x00006900ff3877ac */ /* 0x000e620008000a00 */
[----:B------:R-:W-:Y:S01]  /*5e90*/  SEL R90, R90, 0xfffffff0, !P2 ;  /* 0xfffffff05a5a7807 */ /* 0x000fe20005000000 */
[----:B------:R-:W1:Y:S01]  /*5ea0*/  LDC R27, c[0x0][0xc30] ;  /* 0x00030c00ff1b7b82 */ /* 0x000e620000000800 */
[----:B------:R-:W-:Y:S01]  /*5eb0*/  SEL R89, R89, 0xffffffe0, !P1 ;  /* 0xffffffe059597807 */ /* 0x000fe20004800000 */
[----:B------:R-:W1:Y:S01]  /*5ec0*/  LDCU.64 UR36, c[0x0][0x988] ;  /* 0x00013100ff2477ac */ /* 0x000e620008000a00 */
[----:B------:R-:W-:Y:S01]  /*5ed0*/  SHF.R.S32.HI R88, RZ, 0x7, R88 ;  /* 0x00000007ff587819 */ /* 0x000fe20000011458 */
[----:B------:R-:W1:Y:S04]  /*5ee0*/  LDCU.64 UR38, c[0x0][0x990] ;  /* 0x00013200ff2677ac */ /* 0x000e680008000a00 */
[----:B------:R-:W1:Y:S01]  /*5ef0*/  LDC R77, c[0x0][0x388] ;  /* 0x0000e200ff4d7b82 */ /* 0x000e620000000800 */
[----:B------:R-:W-:Y:S01]  /*5f00*/  UMOV UR54, URZ ;  /* 0x000000ff00367c82 */ /* 0x000fe20008000000 */
[----:B------:R-:W-:-:S06]  /*5f10*/  UMOV UR55, URZ ;  /* 0x000000ff00377c82 */ /* 0x000fcc0008000000 */
[----:B------:R-:W1:Y:S08]  /*5f20*/  LDC R76, c[0x0][0x38c] ;  /* 0x0000e300ff4c7b82 */ /* 0x000e700000000800 */
[----:B------:R-:W1:Y:S01]  /*5f30*/  LDC.64 R72, c[0x0][0xc10] ;  /* 0x00030400ff487b82 */ /* 0x000e620000000a00 */
[C---:B---3--:R-:W-:Y:S01]  /*5f40*/  VIADD R3, R2.reuse, 0x80 ;  /* 0x0000008002037836 */ /* 0x048fe20000000000 */
[----:B------:R-:W-:-:S06]  /*5f50*/  LOP3.LUT R2, R2, 0xffff, RZ, 0xc0, !PT ;  /* 0x0000ffff02027812 */ /* 0x000fcc00078ec0ff */
[----:B------:R-:W3:Y:S01]  /*5f60*/  LDC.64 R24, c[0x0][0xc18] ;  /* 0x00030600ff187b82 */ /* 0x000ee20000000a00 */
[----:B------:R-:W-:-:S05]  /*5f70*/  LOP3.LUT R3, R3, 0xffff, RZ, 0xc0, !PT ;  /* 0x0000ffff03037812 */ /* 0x000fca00078ec0ff */
[----:B------:R1:W-:Y:S02]  /*5f80*/  STL.64 [R1], R2 ;  /* 0x0000000201007387 */ /* 0x0003e40000100a00 */
[----:B------:R-:W1:Y:S08]  /*5f90*/  LDC.64 R22, c[0x0][0xc28] ;  /* 0x00030a00ff167b82 */ /* 0x000e700000000a00 */
[----:B------:R-:W1:Y:S08]  /*5fa0*/  LDC.64 R70, c[0x0][0x9b0] ;  /* 0x00026c00ff467b82 */ /* 0x000e700000000a00 */
[----:B------:R-:W1:Y:S08]  /*5fb0*/  LDC.64 R68, c[0x0][0x9a8] ;  /* 0x00026a00ff447b82 */ /* 0x000e700000000a00 */
[----:B--2-4-:R-:W1:Y:S02]  /*5fc0*/  LDC R80, c[0x0][0x374] ;  /* 0x0000dd00ff507b82 */ /* 0x014e640000000800 */
.L_x_125:
[----:B-1----:R-:W-:Y:S04]  /*5fd0*/  SHF.L.U32 R3, R81, 0x1f, RZ ;  /* 0x0000001f51037819 */ /* 0x002fe800000006ff */
[----:B------:R-:W1:Y:S02]  /*5fe0*/  SYNCS.PHASECHK.TRANS64.TRYWAIT P0, [UR51+0x90], R3 ;  /* 0x00009003ff0075a7 */ /* 0x000e640008001133 */
[----:B-12---:R-:W-:Y:S05]  /*5ff0*/  @!P0 BRA `(.L_x_82) ;  /* 0x0000004000888947 */ /* 0x006fea0003800000 */
.L_x_171:
[----:B------:R-:W2:Y:S01]  /*6000*/  LDS.128 R12, [UR51+0xd0] ;  /* 0x0000d033ff0c7984 */ /* 0x000ea20008000c00 */
[----:B------:R-:W-:Y:S01]  /*6010*/  UIADD3 UR4, UPT, UPT, UR51, 0x98, URZ ;  /* 0x0000009833047890 */ /* 0x000fe2000fffe0ff */
[----:B-1----:R-:W-:Y:S01]  /*6020*/  IMAD R0, R30, 0x4, R1 ;  /* 0x000000041e007824 */ /* 0x002fe200078e0201 */
[-C--:B------:R-:W-:Y:S02]  /*6030*/  IABS R6, R88.reuse ;  /* 0x0000005800067213 */ /* 0x080fe40000000000 */
[----:B------:R-:W-:Y:S01]  /*6040*/  UPRMT UR4, URZ, 0x654, UR4 ;  /* 0x00000654ff047896 */ /* 0x000fe20008000004 */
[----:B------:R-:W-:Y:S01]  /*6050*/  IABS R4, R77 ;  /* 0x0000004d00047213 */ /* 0x000fe20000000000 */
[----:B------:R-:W1:Y:S01]  /*6060*/  I2F.RP R5, R6 ;  /* 0x0000000600057306 */ /* 0x000e620000209400 */
[----:B------:R-:W-:Y:S01]  /*6070*/  @!PT LDS RZ, [RZ] ;  /* 0x00000000fffff984 */ /* 0x000fe20000000800 */
[----:B------:R-:W-:Y:S01]  /*6080*/  @!PT LDS RZ, [RZ] ;  /* 0x00000000fffff984 */ /* 0x000fe20000000800 */
[----:B------:R-:W-:Y:S01]  /*6090*/  @!PT LDS RZ, [RZ] ;  /* 0x00000000fffff984 */ /* 0x000fe20000000800 */
[----:B------:R-:W-:Y:S01]  /*60a0*/  @!PT LDS RZ, [RZ] ;  /* 0x00000000fffff984 */ /* 0x000fe20000000800 */
[----:B------:R4:W-:Y:S06]  /*60b0*/  MEMBAR.ALL.CTA ;  /* 0x0000000000007992 */ /* 0x0009ec0000008000 */
[----:B----4-:R-:W4:Y:S02]  /*60c0*/  FENCE.VIEW.ASYNC.S ;  /* 0x00000000000073c6 */ /* 0x010f240000000000 */
[----:B----4-:R-:W-:Y:S06]  /*60d0*/  SYNCS.ARRIVE.TRANS64.RED.A1T0 RZ, [UR4], RZ ;  /* 0x000000ffffff79a7 */ /* 0x010fec0008100404 */
[----:B------:R4:W5:Y:S01]  /*60e0*/  LDL R17, [R0] ;  /* 0x0000000000117983 */ /* 0x0009620000100800 */
[----:B--2---:R-:W-:Y:S01]  /*60f0*/  LOP3.LUT P5, RZ, R14, 0x1, RZ, 0xc0, !PT ;  /* 0x000000010eff7812 */ /* 0x004fe200078ac0ff */
[----:B-1----:R-:W1:Y:S03]  /*6100*/  MUFU.RCP R2, R5 ;  /* 0x0000000500027308 */ /* 0x002e660000001000 */
[----:B------:R-:W-:Y:S07]  /*6110*/  P2R R91, PR, RZ, 0x20 ;  /* 0x00000020ff5b7803 */ /* 0x000fee0000000000 */
[----:B------:R-:W2:Y:S02]  /*6120*/  I2F.RP R5, R4 ;  /* 0x0000000400057306 */ /* 0x000ea40000209400 */
[----:B------:R-:W-:Y:S02]  /*6130*/  @P5 MOV R31, R12 ;  /* 0x0000000c001f5202 */ /* 0x000fe40000000f00 */
[----:B------:R-:W-:Y:S01]  /*6140*/  @P5 LOP3.LUT R29, R13, 0xffff, RZ, 0xc0, !PT ;  /* 0x0000ffff0d1d5812 */ /* 0x000fe200078ec0ff */
[----:B-1----:R-:W-:Y:S01]  /*6150*/  VIADD R8, R2, 0xffffffe ;  /* 0x0ffffffe02087836 */ /* 0x002fe20000000000 */
[----:B------:R-:W-:Y:S04]  /*6160*/  IABS R2, R88 ;  /* 0x0000005800027213 */ /* 0x000fe80000000000 */
[----:B------:R-:W1:Y:S01]  /*6170*/  F2I.FTZ.U32.TRUNC.NTZ R9, R8 ;  /* 0x0000000800097305 */ /* 0x000e62000021f000 */
[----:B------:R-:W-:Y:S09]  /*6180*/  IADD3 R2, PT, PT, RZ, -R2, RZ ;  /* 0x80000002ff027210 */ /* 0x000ff20007ffe0ff */
[----:B--2---:R-:W2:Y:S01]  /*6190*/  MUFU.RCP R5, R5 ;  /* 0x0000000500057308 */ /* 0x004ea20000001000 */
[--C-:B-1----:R-:W-:Y:S02]  /*61a0*/  IMAD.MOV R3, RZ, RZ, -R9.reuse ;  /* 0x000000ffff037224 */ /* 0x102fe400078e0a09 */
[----:B------:R-:W-:Y:S02]  /*61b0*/  IMAD.MOV.U32 R8, RZ, RZ, RZ ;  /* 0x000000ffff087224 */ /* 0x000fe400078e00ff */
[----:B------:R-:W-:Y:S01]  /*61c0*/  IMAD R10, R3, R6, RZ ;  /* 0x00000006030a7224 */ /* 0x000fe200078e02ff */
[----:B------:R-:W-:Y:S03]  /*61d0*/  IABS R3, R19 ;  /* 0x0000001300037213 */ /* 0x000fe60000000000 */
[----:B------:R-:W-:Y:S04]  /*61e0*/  IMAD.HI.U32 R10, R9, R10, R8 ;  /* 0x0000000a090a7227 */ /* 0x000fe800078e0008 */
[----:B--2---:R-:W-:Y:S02]  /*61f0*/  VIADD R8, R5, 0xffffffe ;  /* 0x0ffffffe05087836 */ /* 0x004fe40000000000 */
[----:B------:R-:W-:Y:S02]  /*6200*/  IMAD.HI.U32 R10, R10, R3, RZ ;  /* 0x000000030a0a7227 */ /* 0x000fe400078e00ff */
[----:B------:R-:W1:Y:S02]  /*6210*/  F2I.FTZ.U32.TRUNC.NTZ R9, R8 ;  /* 0x0000000800097305 */ /* 0x000e64000021f000 */
[----:B------:R-:W-:Y:S01]  /*6220*/  IMAD R3, R10, R2, R3 ;  /* 0x000000020a037224 */ /* 0x000fe200078e0203 */
[----:B------:R-:W-:Y:S04]  /*6230*/  LOP3.LUT R2, R19, R88, RZ, 0x3c, !PT ;  /* 0x0000005813027212 */ /* 0x000fe800078e3cff */
[----:B------:R-:W-:Y:S02]  /*6240*/  ISETP.GT.U32.AND P0, PT, R6, R3, PT ;  /* 0x000000030600720c */ /* 0x000fe40003f04070 */
[----:B------:R-:W-:Y:S01]  /*6250*/  ISETP.GE.AND P1, PT, R2, RZ, PT ;  /* 0x000000ff0200720c */ /* 0x000fe20003f26270 */
[--C-:B-1----:R-:W-:Y:S02]  /*6260*/  IMAD.MOV R2, RZ, RZ, -R9.reuse ;  /* 0x000000ffff027224 */ /* 0x102fe400078e0a09 */
[----:B------:R-:W-:Y:S02]  /*6270*/  IMAD.MOV.U32 R8, RZ, RZ, RZ ;  /* 0x000000ffff087224 */ /* 0x000fe400078e00ff */
[----:B------:R-:W-:Y:S01]  /*6280*/  IMAD R11, R2, R4, RZ ;  /* 0x00000004020b7224 */ /* 0x000fe200078e02ff */
[----:B------:R-:W-:Y:S05]  /*6290*/  IABS R2, R76 ;  /* 0x0000004c00027213 */ /* 0x000fea0000000000 */
[----:B------:R-:W-:Y:S02]  /*62a0*/  @!P0 IMAD.IADD R3, R3, 0x1, -R6 ;  /* 0x0000000103038824 */ /* 0x000fe400078e0a06 */
[----:B------:R-:W-:Y:S01]  /*62b0*/  @!P0 VIADD R10, R10, 0x1 ;  /* 0x000000010a0a8836 */ /* 0x000fe20000000000 */
[----:B------:R-:W-:Y:S01]  /*62c0*/  ISETP.NE.AND P0, PT, R88, RZ, PT ;  /* 0x000000ff5800720c */ /* 0x000fe20003f05270 */
[----:B------:R-:W-:Y:S01]  /*62d0*/  IMAD.HI.U32 R11, R9, R11, R8 ;  /* 0x0000000b090b7227 */ /* 0x000fe200078e0008 */
[----:B------:R-:W-:Y:S02]  /*62e0*/  ISETP.GE.U32.AND P2, PT, R3, R6, PT ;  /* 0x000000060300720c */ /* 0x000fe40003f46070 */
[----:B------:R-:W1:Y:S11]  /*62f0*/  I2F.RP R3, R2 ;  /* 0x0000000200037306 */ /* 0x000e760000209400 */
[----:B------:R-:W-:Y:S01]  /*6300*/  @P2 IADD3 R10, PT, PT, R10, 0x1, RZ ;  /* 0x000000010a0a2810 */ /* 0x000fe20007ffe0ff */
[----:B-1----:R-:W1:Y:S04]  /*6310*/  MUFU.RCP R3, R3 ;  /* 0x0000000300037308 */ /* 0x002e680000001000 */
[----:B------:R-:W-:Y:S01]  /*6320*/  @!P1 IMAD.MOV R10, RZ, RZ, -R10 ;  /* 0x000000ffff0a9224 */ /* 0x000fe200078e0a0a */
[----:B------:R-:W-:Y:S04]  /*6330*/  @!P0 LOP3.LUT R10, RZ, R88, RZ, 0x33, !PT ;  /* 0x00000058ff0a8212 */ /* 0x000fe800078e33ff */
[----:B------:R-:W-:Y:S05]  /*6340*/  IABS R6, R10 ;  /* 0x0000000a00067213 */ /* 0x000fea0000000000 */
[----:B------:R-:W-:Y:S05]  /*6350*/  IMAD.HI.U32 R11, R11, R6, RZ ;  /* 0x000000060b0b7227 */ /* 0x000fea00078e00ff */
[----:B------:R-:W-:Y:S01]  /*6360*/  IADD3 R5, PT, PT, -R11, RZ, RZ ;  /* 0x000000ff0b057210 */ /* 0x000fe20007ffe1ff */
[----:B-1----:R-:W-:Y:S04]  /*6370*/  VIADD R7, R3, 0xffffffe ;  /* 0x0ffffffe03077836 */ /* 0x002fe80000000000 */
[C---:B------:R-:W-:Y:S02]  /*6380*/  IMAD R6, R4.reuse, R5, R6 ;  /* 0x0000000504067224 */ /* 0x040fe400078e0206 */
[----:B------:R-:W1:Y:S03]  /*6390*/  F2I.FTZ.U32.TRUNC.NTZ R7, R7 ;  /* 0x0000000700077305 */ /* 0x000e66000021f000 */
[----:B------:R-:W-:Y:S01]  /*63a0*/  ISETP.GT.U32.AND P0, PT, R4, R6, PT ;  /* 0x000000060400720c */ /* 0x000fe20003f04070 */
[--C-:B-1----:R-:W-:Y:S11]  /*63b0*/  IMAD.MOV R3, RZ, RZ, -R7.reuse ;  /* 0x000000ffff037224 */ /* 0x102ff600078e0a07 */
[----:B------:R-:W-:Y:S01]  /*63c0*/  @!UPT UIADD3 URZ, UPT, UPT, URZ, URZ, URZ ;  /* 0x000000fffffff290 */ /* 0x000fe2000fffe0ff */
[----:B------:R-:W-:Y:S02]  /*63d0*/  @!P0 IMAD.IADD R6, R6, 0x1, -R4 ;  /* 0x0000000106068824 */ /* 0x000fe400078e0a04 */
[----:B------:R-:W-:Y:S01]  /*63e0*/  @!P0 VIADD R11, R11, 0x1 ;  /* 0x000000010b0b8836 */ /* 0x000fe20000000000 */
[----:B------:R-:W-:Y:S02]  /*63f0*/  ISETP.NE.AND P0, PT, R77, RZ, PT ;  /* 0x000000ff4d00720c */ /* 0x000fe40003f05270 */
[----:B------:R-:W-:Y:S01]  /*6400*/  ISETP.GE.U32.AND P2, PT, R6, R4, PT ;  /* 0x000000040600720c */ /* 0x000fe20003f46070 */
[----:B------:R-:W-:Y:S01]  /*6410*/  IMAD.MOV.U32 R6, RZ, RZ, RZ ;  /* 0x000000ffff067224 */ /* 0x000fe200078e00ff */
[-C--:B------:R-:W-:Y:S04]  /*6420*/  LOP3.LUT R4, R10, R77.reuse, RZ, 0x3c, !PT ;  /* 0x0000004d0a047212 */ /* 0x080fe800078e3cff */
[----:B------:R-:W-:Y:S01]  /*6430*/  ISETP.GE.AND P1, PT, R4, RZ, PT ;  /* 0x000000ff0400720c */ /* 0x000fe20003f26270 */
[----:B------:R-:W-:Y:S04]  /*6440*/  IMAD R4, R3, R2, RZ ;  /* 0x0000000203047224 */ /* 0x000fe800078e02ff */
[----:B------:R-:W-:Y:S03]  /*6450*/  IMAD.HI.U32 R7, R7, R4, R6 ;  /* 0x0000000407077227 */ /* 0x000fe600078e0006 */
[----:B------:R-:W-:Y:S05]  /*6460*/  @P2 IADD3 R11, PT, PT, R11, 0x1, RZ ;  /* 0x000000010b0b2810 */ /* 0x000fea0007ffe0ff */
[----:B------:R-:W-:Y:S01]  /*6470*/  @!P1 IMAD.MOV R11, RZ, RZ, -R11 ;  /* 0x000000ffff0b9224 */ /* 0x000fe200078e0a0b */
[----:B------:R-:W-:Y:S02]  /*6480*/  @!P0 LOP3.LUT R11, RZ, R77, RZ, 0x33, !PT ;  /* 0x0000004dff0b8212 */ /* 0x000fe400078e33ff */
[----:B------:R-:W-:Y:S02]  /*6490*/  ISETP.GE.AND P0, PT, R26, 0x1, PT ;  /* 0x000000011a00780c */ /* 0x000fe40003f06270 */
[----:B------:R-:W-:Y:S02]  /*64a0*/  IABS R3, R11 ;  /* 0x0000000b00037213 */ /* 0x000fe40000000000 */
[----:B------:R-:W-:Y:S03]  /*64b0*/  LOP3.LUT R18, R11, R76, RZ, 0x3c, !PT ;  /* 0x0000004c0b127212 */ /* 0x000fe600078e3cff */
[----:B------:R-:W-:Y:S05]  /*64c0*/  IMAD.HI.U32 R16, R7, R3, RZ ;  /* 0x0000000307107227 */ /* 0x000fea00078e00ff */
[----:B------:R-:W-:Y:S05]  /*64d0*/  IADD3 R4, PT, PT, -R16, RZ, RZ ;  /* 0x000000ff10047210 */ /* 0x000fea0007ffe1ff */
[C---:B------:R-:W-:Y:S05]  /*64e0*/  IMAD R3, R2.reuse, R4, R3 ;  /* 0x0000000402037224 */ /* 0x040fea00078e0203 */
[----:B------:R-:W-:Y:S11]  /*64f0*/  ISETP.GT.U32.AND P3, PT, R2, R3, PT ;  /* 0x000000030200720c */ /* 0x000ff60003f64070 */
[----:B------:R-:W-:Y:S02]  /*6500*/  @!UPT UIADD3 URZ, UPT, UPT, URZ, URZ, URZ ;  /* 0x000000fffffff290 */ /* 0x000fe4000fffe0ff */
[----:B------:R-:W-:Y:S05]  /*6510*/  @!P3 IMAD.IADD R3, R3, 0x1, -R2 ;  /* 0x000000010303b824 */ /* 0x000fea00078e0a02 */
[----:B------:R-:W-:Y:S01]  /*6520*/  ISETP.GE.U32.AND P2, PT, R3, R2, PT ;  /* 0x000000020300720c */ /* 0x000fe20003f46070 */
[----:B------:R-:W-:Y:S01]  /*6530*/  @!UPT UIADD3 URZ, UPT, UPT, URZ, URZ, URZ ;  /* 0x000000fffffff290 */ /* 0x000fe2000fffe0ff */
[----:B----4-:R-:W-:Y:S11]  /*6540*/  @!P0 BRA `(.L_x_83) ;  /* 0x0000000000a48947 */ /* 0x010ff60003800000 */
[----:B---3--:R-:W-:Y:S01]  /*6550*/  IMAD.HI.U32 R37, R80, R25, RZ ;  /* 0x0000001950257227 */ /* 0x008fe200078e00ff */
        /* <DEDUP_REMOVED lines=8> */
[----:B------:R-:W-:Y:S01]  /*65e0*/  IMAD.HI.U32 R37, R29, R25, RZ ;  /* 0x000000191d257227 */ /* 0x000fe200078e00ff */
[----:B------:R-:W-:Y:S02]  /*65f0*/  SEL R7, R79, R20, !P4 ;  /* 0x000000144f077207 */ /* 0x000fe40006000000 */
[----:B------:R-:W-:Y:S01]  /*6600*/  SHF.R.U32.HI R36, RZ, R73, R36 ;  /* 0x00000049ff247219 */ /* 0x000fe20000011624 */
[-C--:B------:R-:W-:Y:S04]  /*6610*/  IMAD.HI.U32 R20, R3, R22.reuse, RZ ;  /* 0x0000001603147227 */ /* 0x080fe800078e00ff */
[----:B------:R-:W-:Y:S01]  /*6620*/  IMAD.HI.U32 R34, R7, R22, RZ ;  /* 0x0000001607227227 */ /* 0x000fe200078e00ff */
[-C--:B------:R-:W-:Y:S02]  /*6630*/  @P1 SHF.R.U32.HI R3, RZ, R23.reuse, R20 ;  /* 0x00000017ff031219 */ /* 0x080fe40000011614 */
[----:B------:R-:W-:Y:S02]  /*6640*/  SHF.R.U32.HI R20, RZ, R78, R37 ;  /* 0x0000004eff147219 */ /* 0x000fe40000011625 */
[----:B------:R-:W-:Y:S01]  /*6650*/  @P1 SHF.R.U32.HI R7, RZ, R23, R34 ;  /* 0x00000017ff071219 */ /* 0x000fe20000011622 */
[C---:B------:R-:W-:Y:S01]  /*6660*/  IMAD R2, R26.reuse, R3, RZ ;  /* 0x000000031a027224 */ /* 0x040fe200078e02ff */
[----:B------:R-:W-:Y:S02]  /*6670*/  SEL R5, R29, R20, !P0 ;  /* 0x000000141d057207 */ /* 0x000fe40004000000 */
[----:B------:R-:W-:Y:S01]  /*6680*/  SEL R3, R31, R36, !P4 ;  /* 0x000000241f037207 */ /* 0x000fe20006000000 */
[----:B------:R-:W-:Y:S01]  /*6690*/  IMAD R4, R26, R7, RZ ;  /* 0x000000071a047224 */ /* 0x000fe200078e02ff */
[C---:B------:R-:W-:Y:S01]  /*66a0*/  ISETP.GE.AND P0, PT, R5.reuse, R2, PT ;  /* 0x000000020500720c */ /* 0x040fe20003f06270 */
[----:B------:R-:W-:Y:S03]  /*66b0*/  IMAD.HI.U32 R6, R5, R22, RZ ;  /* 0x0000001605067227 */ /* 0x000fe600078e00ff */
[----:B------:R-:W-:Y:S01]  /*66c0*/  ISETP.GE.OR P0, PT, R3, R4, P0 ;  /* 0x000000040300720c */ /* 0x000fe20000706670 */
[----:B------:R-:W-:Y:S01]  /*66d0*/  IMAD.MOV R4, RZ, RZ, -R3 ;  /* 0x000000ffff047224 */ /* 0x000fe200078e0a03 */
[-C--:B------:R-:W-:Y:S03]  /*66e0*/  SHF.R.U32.HI R6, RZ, R23.reuse, R6 ;  /* 0x00000017ff067219 */ /* 0x080fe60000011606 */
[----:B------:R-:W-:Y:S01]  /*66f0*/  IMAD R31, R28, R4, R31 ;  /* 0x000000041c1f7224 */ /* 0x000fe200078e021f */
[----:B------:R-:W-:Y:S05]  /*6700*/  SEL R9, R5, R6, !P1 ;  /* 0x0000000605097207 */ /* 0x000fea0004800000 */
[----:B------:R-:W-:Y:S02]  /*6710*/  IMAD.MOV R6, RZ, RZ, -R9 ;  /* 0x000000ffff067224 */ /* 0x000fe400078e0a09 */
[C---:B------:R-:W-:Y:S04]  /*6720*/  @!P0 IMAD.HI.U32 R2, R3.reuse, R22, RZ ;  /* 0x0000001603028227 */ /* 0x040fe800078e00ff */
[----:B------:R-:W-:Y:S01]  /*6730*/  IMAD R6, R26, R6, R5 ;  /* 0x000000061a067224 */ /* 0x000fe200078e0205 */
[----:B------:R-:W-:Y:S04]  /*6740*/  @!P0 SHF.R.U32.HI R2, RZ, R23, R2 ;  /* 0x00000017ff028219 */ /* 0x000fe80000011602 */
[----:B------:R-:W-:Y:S02]  /*6750*/  @!P0 SEL R0, R3, R2, !P1 ;  /* 0x0000000203008207 */ /* 0x000fe40004800000 */
[----:B------:R-:W-:Y:S02]  /*6760*/  IADD3 R2, PT, PT, -R5, RZ, RZ ;  /* 0x000000ff05027210 */ /* 0x000fe40007ffe1ff */
[----:B------:R-:W-:Y:S01]  /*6770*/  @!P0 IADD3 R8, PT, PT, R9, -R0, RZ ;  /* 0x8000000009088210 */ /* 0x000fe20007ffe0ff */
[----:B------:R-:W-:Y:S02]  /*6780*/  @!P0 IMAD R0, R7, R6, R0 ;  /* 0x0000000607008224 */ /* 0x000fe400078e0200 */
[----:B------:R-:W-:Y:S02]  /*6790*/  IMAD R29, R24, R2, R29 ;  /* 0x00000002181d7224 */ /* 0x000fe400078e021d */
[----:B------:R-:W-:Y:S02]  /*67a0*/  @!P0 IMAD R5, R8, R26, R3 ;  /* 0x0000001a08058224 */ /* 0x000fe400078e0203 */
[----:B------:R-:W-:Y:S04]  /*67b0*/  @!P0 IMAD.MOV.U32 R3, RZ, RZ, R0 ;  /* 0x000000ffff038224 */ /* 0x000fe800078e0000 */
[----:B------:R-:W-:Y:S02]  /*67c0*/  IMAD R31, R3, R28, R31 ;  /* 0x0000001c031f7224 */ /* 0x000fe400078e021f */
[----:B------:R-:W-:Y:S07]  /*67d0*/  IMAD R29, R5, R24, R29 ;  /* 0x00000018051d7224 */ /* 0x000fee00078e021d */
.L_x_83:
[----:B------:R-:W-:Y:S01]  /*67e0*/  ISETP.NE.AND P0, PT, R27, 0x1, PT ;  /* 0x000000011b00780c */ /* 0x000fe20003f05270 */
[----:B------:R-:W1:Y:S01]  /*67f0*/  LDC.64 R4, c[0x0][0xc18] ;  /* 0x00030600ff047b82 */ /* 0x000e620000000a00 */
[----:B------:R-:W-:Y:S01]  /*6800*/  R2UR UR4, R18 ;  /* 0x00000000120472ca */ /* 0x000fe200000e0000 */
[----:B------:R-:W-:Y:S01]  /*6810*/  @!P3 VIADD R16, R16, 0x1 ;  /* 0x000000011010b836 */ /* 0x000fe20000000000 */
[----:B------:R-:W-:Y:S01]  /*6820*/  ISETP.NE.AND P1, PT, R76, RZ, PT ;  /* 0x000000ff4c00720c */ /* 0x000fe20003f25270 */
[----:B------:R-:W-:Y:S01]  /*6830*/  IMAD.MOV R8, RZ, RZ, -R10 ;  /* 0x000000ffff087224 */ /* 0x000fe200078e0a0a */
[----:B------:R-:W-:Y:S01]  /*6840*/  R2UR UR42, R21 ;  /* 0x00000000152a72ca */ /* 0x000fe200000e0000 */
[----:B------:R-:W-:Y:S01]  /*6850*/  @P2 VIADD R16, R16, 0x1 ;  /* 0x0000000110102836 */ /* 0x000fe20000000000 */
[----:B------:R-:W-:Y:S01]  /*6860*/  R2UR UR43, R10 ;  /* 0x000000000a2b72ca */ /* 0x000fe200000e0000 */
[----:B------:R-:W2:Y:S01]  /*6870*/  LDC.64 R6, c[0x0][0xc10] ;  /* 0x00030400ff067b82 */ /* 0x000ea20000000a00 */
[----:B------:R-:W-:Y:S01]  /*6880*/  R2UR UR44, R11 ;  /* 0x000000000b2c72ca */ /* 0x000fe200000e0000 */
[----:B------:R-:W-:Y:S01]  /*6890*/  IMAD R19, R88, R8, R19 ;  /* 0x0000000858137224 */ /* 0x000fe200078e0213 */
[----:B------:R-:W-:Y:S01]  /*68a0*/  R2UR UR45, R16 ;  /* 0x00000000102d72ca */ /* 0x000fe200000e0000 */
[----:B------:R-:W-:Y:S01]  /*68b0*/  IMAD.MOV R9, RZ, RZ, -R11 ;  /* 0x000000ffff097224 */ /* 0x000fe200078e0a0b */
[----:B------:R-:W-:Y:S03]  /*68c0*/  R2UR UR7, R77 ;  /* 0x000000004d0772ca */ /* 0x000fe600000e0000 */
[----:B------:R-:W4:Y:S01]  /*68d0*/  @!P0 LDC R0, c[0x0][0xc20] ;  /* 0x00030800ff008b82 */ /* 0x000f220000000800 */
[----:B------:R-:W-:Y:S01]  /*68e0*/  R2UR UR52, R19 ;  /* 0x00000000133472ca */ /* 0x000fe200000e0000 */
[----:B------:R-:W-:Y:S01]  /*68f0*/  UISETP.GE.AND UP1, UPT, UR4, URZ, UPT ;  /* 0x000000ff0400728c */ /* 0x000fe2000bf26270 */
[C---:B------:R-:W-:Y:S05]  /*6900*/  R2UR UR4, R76.reuse ;  /* 0x000000004c0472ca */ /* 0x040fea00000e0000 */
[----:B------:R-:W3:Y:S01]  /*6910*/  @!P0 LDC R2, c[0x0][0xc0c] ;  /* 0x00030300ff028b82 */ /* 0x000ee20000000800 */
[----:B------:R-:W-:Y:S01]  /*6920*/  R2UR UR6, R9 ;  /* 0x00000000090672ca */ /* 0x000fe200000e0000 */
[----:B------:R-:W-:Y:S01]  /*6930*/  VOTEU.ALL UP0, P1 ;  /* 0x0000000000ff7886 */ /* 0x000fe20000800000 */
[----:B------:R-:W-:Y:S01]  /*6940*/  R2UR UR5, R76 ;  /* 0x000000004c0572ca */ /* 0x000fe200000e0000 */
[----:B------:R-:W-:Y:S01]  /*6950*/  USHF.L.U32 UR42, UR42, 0x6, URZ ;  /* 0x000000062a2a7899 */ /* 0x000fe200080006ff */
[----:B------:R-:W-:Y:S01]  /*6960*/  @P5 SHF.R.U32.HI R12, RZ, 0x10, R13 ;  /* 0x00000010ff0c5819 */ /* 0x000fe2000001160d */
[----:B------:R-:W-:Y:S01]  /*6970*/  BSSY.RECONVERGENT B6, `(.L_x_84) ;  /* 0x0000036000067945 */ /* 0x000fe20003800200 */
[----:B-1----:R-:W-:Y:S01]  /*6980*/  @!P0 ISETP.NE.AND P1, PT, R4, 0x1, PT ;  /* 0x000000010400880c */ /* 0x002fe20003f25270 */
[----:B------:R-:W-:Y:S01]  /*6990*/  @!P0 IMAD.HI.U32 R3, R29, R5, RZ ;  /* 0x000000051d038227 */ /* 0x000fe200078e00ff */
[----:B------:R-:W-:Y:S01]  /*69a0*/  @P5 R2UR UR53, R12 ;  /* 0x000000000c3552ca */ /* 0x000fe200000e0000 */
[----:B------:R-:W-:Y:S02]  /*69b0*/  @!UP1 UIADD3 UR45, UPT, UPT, -UR45, URZ, URZ ;  /* 0x000000ff2d2d9290 */ /* 0x000fe4000fffe1ff */
[----:B------:R-:W-:Y:S01]  /*69c0*/  @!UP0 ULOP3.LUT UR45, URZ, UR4, URZ, 0x33, !UPT ;  /* 0x00000004ff2d8292 */ /* 0x000fe2000f8e33ff */
[----:B--2---:R-:W-:Y:S01]  /*69d0*/  @!P0 IMAD.HI.U32 R6, R31, R6, RZ ;  /* 0x000000061f068227 */ /* 0x004fe200078e00ff */
[----:B------:R-:W-:Y:S02]  /*69e0*/  USHF.L.U32 UR52, UR52, 0x7, URZ ;  /* 0x0000000734347899 */ /* 0x000fe400080006ff */
[----:B------:R-:W-:Y:S02]  /*69f0*/  UIMAD UR43, UR7, UR6, UR43 ;  /* 0x00000006072b72a4 */ /* 0x000fe4000f8e022b */
[----:B------:R-:W-:Y:S01]  /*6a00*/  IMAD R8, RZ, RZ, -UR45 ;  /* 0x8000002dff087e24 */ /* 0x000fe2000f8e02ff */
[----:B------:R-:W-:Y:S02]  /*6a10*/  @!P0 SHF.R.U32.HI R6, RZ, R7, R6 ;  /* 0x00000007ff068219 */ /* 0x000fe40000011606 */
[----:B----4-:R-:W-:Y:S02]  /*6a20*/  @!P0 SHF.R.U32.HI R0, RZ, R0, R3 ;  /* 0x00000000ff008219 */ /* 0x010fe40000011603 */
[----:B------:R-:W-:Y:S02]  /*6a30*/  R2UR UR4, R8 ;  /* 0x00000000080472ca */ /* 0x000fe400000e0000 */
[----:B------:R-:W-:Y:S02]  /*6a40*/  @!P0 SEL R3, R29, R0, !P1 ;  /* 0x000000001d038207 */ /* 0x000fe40004800000 */
[----:B---3--:R-:W-:Y:S02]  /*6a50*/  @!P0 ISETP.NE.AND P2, PT, R2, 0x1, PT ;  /* 0x000000010200880c */ /* 0x008fe40003f45270 */
[----:B------:R-:W-:Y:S02]  /*6a60*/  LOP3.LUT P1, RZ, R87, 0x3f0, RZ, 0xc0, !PT ;  /* 0x000003f057ff7812 */ /* 0x000fe4000782c0ff */
[----:B------:R-:W-:Y:S05]  /*6a70*/  @!P0 SEL R6, R31, R6, !P2 ;  /* 0x000000061f068207 */ /* 0x000fea0005000000 */
[----:B------:R-:W-:Y:S01]  /*6a80*/  @!P0 IMAD.IADD R0, R3, 0x1, -R6 ;  /* 0x0000000103008824 */ /* 0x000fe200078e0a06 */
[----:B------:R-:W-:Y:S01]  /*6a90*/  UIMAD UR44, UR5, UR4, UR44 ;  /* 0x00000004052c72a4 */ /* 0x000fe2000f8e022c */
[----:B------:R-:W-:Y:S02]  /*6aa0*/  @!P0 IMAD.IADD R3, R6, 0x1, -R3 ;  /* 0x0000000106038824 */ /* 0x000fe400078e0a03 */
[----:B------:R-:W-:Y:S02]  /*6ab0*/  @!P0 IMAD R31, R0, R2, R31 ;  /* 0x00000002001f8224 */ /* 0x000fe400078e021f */
[----:B------:R-:W-:Y:S01]  /*6ac0*/  @!P0 IMAD R29, R3, R4, R29 ;  /* 0x00000004031d8224 */ /* 0x000fe200078e021d */
[----:B------:R-:W-:Y:S06]  /*6ad0*/  @!P1 BRA `(.L_x_85) ;  /* 0x00000000007c9947 */ /* 0x000fec0003800000 */
[----:B------:R-:W1:Y:S01]  /*6ae0*/  LDCU.64 UR8, c[0x4][0x80] ;  /* 0x01001000ff0877ac */ /* 0x000e620008000a00 */
[----:B------:R-:W-:Y:S01]  /*6af0*/  MOV R2, 0x0 ;  /* 0x0000000000027802 */ /* 0x000fe20000000f00 */
[----:B------:R-:W-:Y:S02]  /*6b00*/  HFMA2 R12, -RZ, RZ, 0, 5.9604644775390625e-08 ;  /* 0x00000001ff0c7431 */ /* 0x000fe400000001ff */
[----:B------:R-:W-:Y:S01]  /*6b10*/  IMAD.MOV.U32 R8, RZ, RZ, 0x70 ;  /* 0x00000070ff087424 */ /* 0x000fe200078e00ff */
[----:B------:R2:W3:Y:S01]  /*6b20*/  LDC.64 R14, c[0x4][R2] ;  /* 0x01000000020e7b82 */ /* 0x0004e20000000a00 */
[----:B------:R-:W4:Y:S01]  /*6b30*/  LDCU.64 UR6, c[0x4][0x88] ;  /* 0x01001100ff0677ac */ /* 0x000f220008000a00 */
[----:B------:R-:W-:Y:S01]  /*6b40*/  IMAD.MOV.U32 R13, RZ, RZ, RZ ;  /* 0x000000ffff0d7224 */ /* 0x000fe200078e00ff */
[----:B------:R-:W2:Y:S01]  /*6b50*/  LDCU.64 UR4, c[0x4][0x8] ;  /* 0x01000100ff0477ac */ /* 0x000ea20008000a00 */
[----:B-1----:R-:W-:Y:S01]  /*6b60*/  MOV R5, UR9 ;  /* 0x0000000900057c02 */ /* 0x002fe20008000f00 */
[----:B------:R-:W-:Y:S01]  /*6b70*/  IMAD.U32 R4, RZ, RZ, UR8 ;  /* 0x00000008ff047e24 */ /* 0x000fe2000f8e00ff */
[----:B----4-:R-:W-:Y:S01]  /*6b80*/  MOV R7, UR7 ;  /* 0x0000000700077c02 */ /* 0x010fe20008000f00 */
[----:B------:R-:W-:Y:S01]  /*6b90*/  IMAD.U32 R6, RZ, RZ, UR6 ;  /* 0x00000006ff067e24 */ /* 0x000fe2000f8e00ff */
[----:B--2---:R-:W-:Y:S01]  /*6ba0*/  MOV R11, UR5 ;  /* 0x00000005000b7c02 */ /* 0x004fe20008000f00 */
[----:B------:R-:W-:Y:S02]  /*6bb0*/  IMAD.U32 R10, RZ, RZ, UR4 ;  /* 0x00000004ff0a7e24 */ /* 0x000fe4000f8e00ff */
[----:B------:R-:W-:Y:S07]  /*6bc0*/  LEPC R20, `(.L_x_86) ;  /* 0x000000001014794e */ /* 0x000fee0000000000 */
[----:B---3-5:R-:W-:Y:S05]  /*6bd0*/  CALL.ABS.NOINC R14 ;  /* 0x000000000e007343 */ /* 0x028fea0003c00000 */
.L_x_86:
[----:B------:R-:W1:Y:S01]  /*6be0*/  LDCU.64 UR8, c[0x4][0x80] ;  /* 0x01001000ff0877ac */ /* 0x000e620008000a00 */
[----:B------:R-:W2:Y:S01]  /*6bf0*/  LDC.64 R2, c[0x4][R2] ;  /* 0x0100000002027b82 */ /* 0x000ea20000000a00 */
[----:B------:R-:W-:Y:S02]  /*6c00*/  HFMA2 R12, -RZ, RZ, 0, 5.9604644775390625e-08 ;  /* 0x00000001ff0c7431 */ /* 0x000fe400000001ff */
[----:B------:R-:W-:Y:S02]  /*6c10*/  IMAD.MOV.U32 R8, RZ, RZ, 0x70 ;  /* 0x00000070ff087424 */ /* 0x000fe400078e00ff */
[----:B------:R-:W-:Y:S01]  /*6c20*/  IMAD.MOV.U32 R13, RZ, RZ, RZ ;  /* 0x000000ffff0d7224 */ /* 0x000fe200078e00ff */
[----:B------:R-:W3:Y:S01]  /*6c30*/  LDCU.64 UR6, c[0x4][0x88] ;  /* 0x01001100ff0677ac */ /* 0x000ee20008000a00 */
[----:B------:R-:W4:Y:S01]  /*6c40*/  LDCU.64 UR4, c[0x4][0x8] ;  /* 0x01000100ff0477ac */ /* 0x000f220008000a00 */
[----:B-1----:R-:W-:Y:S02]  /*6c50*/  MOV R4, UR8 ;  /* 0x0000000800047c02 */ /* 0x002fe40008000f00 */
[----:B------:R-:W-:Y:S02]  /*6c60*/  MOV R5, UR9 ;  /* 0x0000000900057c02 */ /* 0x000fe40008000f00 */
[----:B---3--:R-:W-:Y:S01]  /*6c70*/  MOV R7, UR7 ;  /* 0x0000000700077c02 */ /* 0x008fe20008000f00 */
[----:B------:R-:W-:Y:S01]  /*6c80*/  IMAD.U32 R6, RZ, RZ, UR6 ;  /* 0x00000006ff067e24 */ /* 0x000fe2000f8e00ff */
[----:B----4-:R-:W-:Y:S01]  /*6c90*/  MOV R11, UR5 ;  /* 0x00000005000b7c02 */ /* 0x010fe20008000f00 */
[----:B------:R-:W-:Y:S02]  /*6ca0*/  IMAD.U32 R10, RZ, RZ, UR4 ;  /* 0x00000004ff0a7e24 */ /* 0x000fe4000f8e00ff */
[----:B------:R-:W-:Y:S07]  /*6cb0*/  LEPC R20, `(.L_x_85) ;  /* 0x000000001014794e */ /* 0x000fee0000000000 */
[----:B--2---:R-:W-:Y:S05]  /*6cc0*/  CALL.ABS.NOINC R2 ;  /* 0x0000000002007343 */ /* 0x004fea0003c00000 */
.L_x_85:
[----:B------:R-:W-:Y:S05]  /*6cd0*/  BSYNC.RECONVERGENT B6 ;  /* 0x0000000000067941 */ /* 0x000fea0003800200 */
.L_x_84:
[----:B------:R-:W-:Y:S01]  /*6ce0*/  ISETP.NE.U32.AND P4, PT, R70, RZ, PT ;  /* 0x000000ff4600720c */ /* 0x000fe20003f85070 */
[----:B------:R-:W-:Y:S01]  /*6cf0*/  UISETP.NE.AND UP2, UPT, UR50, URZ, UPT ;  /* 0x000000ff3200728c */ /* 0x000fe2000bf45270 */
[----:B------:R-:W-:Y:S01]  /*6d00*/  ISETP.NE.U32.AND P2, PT, RZ, UR36, PT ;  /* 0x00000024ff007c0c */ /* 0x000fe2000bf45070 */
[----:B------:R-:W-:Y:S01]  /*6d10*/  UISETP.NE.U32.AND UP1, UPT, UR38, URZ, UPT ;  /* 0x000000ff2600728c */ /* 0x000fe2000bf25070 */
[----:B------:R-:W-:Y:S01]  /*6d20*/  ISETP.NE.AND.EX P4, PT, R71, RZ, PT, P4 ;  /* 0x000000ff4700720c */ /* 0x000fe20003f85340 */
[----:B------:R-:W-:Y:S01]  /*6d30*/  UPLOP3.LUT UP0, UPT, UPT, UPT, UPT, 0x40, 0x4 ;  /* 0x000000000004789c */ /* 0x000fe20003f0e870 */
[----:B------:R-:W-:Y:S01]  /*6d40*/  ISETP.NE.AND.EX P2, PT, RZ, UR37, PT, P2 ;  /* 0x00000025ff007c0c */ /* 0x000fe2000bf45320 */
[----:B------:R-:W-:Y:S01]  /*6d50*/  UISETP.NE.AND.EX UP1, UPT, UR39, URZ, UPT, UP1 ;  /* 0x000000ff2700728c */ /* 0x000fe2000bf25310 */
[----:B------:R-:W-:Y:S04]  /*6d60*/  PLOP3.LUT P1, PT, PT, PT, UP2, 0x80, 0x8 ;  /* 0x000000000008781c */ /* 0x000fe80003f2f028 */
[----:B------:R-:W-:Y:S06]  /*6d70*/  @UP2 UPLOP3.LUT UP0, UPT, UPT, UPT, UP1, 0x80, 0x8 ;  /* 0x000000000008289c */ /* 0x000fec0003f0f010 */
[----:B------:R-:W-:Y:S01]  /*6d80*/  PLOP3.LUT P0, PT, PT, PT, UP0, 0x80, 0x8 ;  /* 0x000000000008781c */ /* 0x000fe20003f0f008 */
[----:B------:R-:W-:Y:S01]  /*6d90*/  @!UPT UIADD3 URZ, UPT, UPT, URZ, URZ, URZ ;  /* 0x000000fffffff290 */ /* 0x000fe2000fffe0ff */
[----:B------:R-:W-:Y:S11]  /*6da0*/  BRA.U !UP1, `(.L_x_87) ;  /* 0x0000000109387547 */ /* 0x000ff6000b800000 */
[----:B------:R-:W-:Y:S01]  /*6db0*/  UISETP.NE.U32.AND UP0, UPT, UR36, URZ, UPT ;  /* 0x000000ff2400728c */ /* 0x000fe2000bf05070 */
[----:B------:R-:W-:Y:S02]  /*6dc0*/  HFMA2 R0, -RZ, RZ, 0, 5.9604644775390625e-08 ;  /* 0x00000001ff007431 */ /* 0x000fe400000001ff */
[----:B------:R-:W-:Y:S01]  /*6dd0*/  IMAD.MOV.U32 R75, RZ, RZ, 0x1 ;  /* 0x00000001ff4b7424 */ /* 0x000fe200078e00ff */
[----:B------:R-:W-:Y:S06]  /*6de0*/  UISETP.NE.AND.EX UP0, UPT, UR37, URZ, UPT, UP0 ;  /* 0x000000ff2500728c */ /* 0x000fec000bf05300 */
[----:B------:R-:W-:Y:S05]  /*6df0*/  PLOP3.LUT P3, PT, PT, PT, UP0, 0x80, 0x8 ;  /* 0x000000000008781c */ /* 0x000fea0003f6f008 */
[----:B------:R-:W1:Y:S01]  /*6e00*/  @UP0 LDCU.64 UR6, c[0x0][0x988] ;  /* 0x00013100ff0607ac */ /* 0x000e620008000a00 */
[----:B------:R-:W-:Y:S07]  /*6e10*/  @UP0 UIMAD UR4, UR48, UR38, URZ ;  /* 0x00000026300402a4 */ /* 0x000fee000f8e02ff */
[----:B------:R-:W-:Y:S01]  /*6e20*/  @!P3 PRMT R75, R0, 0x7610, R75 ;  /* 0x00007610004bb816 */ /* 0x000fe2000000004b */
[----:B-1----:R-:W-:Y:S03]  /*6e30*/  @UP0 UIMAD.WIDE UR6, UR4, 0x4, UR6 ;  /* 0x00000004040608a5 */ /* 0x002fe6000f8e0206 */
[----:B------:R-:W1:Y:S03]  /*6e40*/  @!UP0 LDCU UR4, c[0x0][0x980] ;  /* 0x00013000ff0487ac */ /* 0x000e660008000800 */
[----:B------:R-:W-:Y:S01]  /*6e50*/  IMAD.U32 R2, RZ, RZ, UR6 ;  /* 0x00000006ff027e24 */ /* 0x000fe2000f8e00ff */
[----:B------:R-:W-:Y:S05]  /*6e60*/  MOV R3, UR7 ;  /* 0x0000000700037c02 */ /* 0x000fea0008000f00 */
[----:B-----5:R2:W5:Y:S02]  /*6e70*/  @P3 LDG.E R35, desc[UR46][R2.64] ;  /* 0x0000002e02233981 */ /* 0x020564000c1e1900 */
[----:B-12---:R-:W-:Y:S02]  /*6e80*/  @!P3 IMAD.U32 R35, RZ, RZ, UR4 ;  /* 0x00000004ff23be24 */ /* 0x006fe4000f8e00ff */
.L_x_87:
[----:B------:R-:W-:Y:S05]  /*6e90*/  @!P4 BRA `(.L_x_88) ;  /* 0x000000000020c947 */ /* 0x000fea0003800000 */
[----:B------:R-:W-:Y:S04]  /*6ea0*/  ISETP.NE.U32.AND P3, PT, R68, RZ, PT ;  /* 0x000000ff4400720c */ /* 0x000fe80003f65070 */
[----:B------:R-:W-:Y:S11]  /*6eb0*/  ISETP.NE.AND.EX P3, PT, R69, RZ, PT, P3 ;  /* 0x000000ff4500720c */ /* 0x000ff60003f65330 */
[----:B------:R-:W-:Y:S02]  /*6ec0*/  @!UPT UIADD3 URZ, UPT, UPT, URZ, URZ, URZ ;  /* 0x000000fffffff290 */ /* 0x000fe4000fffe0ff */
[----:B------:R-:W1:Y:S01]  /*6ed0*/  @P3 LDC.64 R2, c[0x0][0x9a8] ;  /* 0x00026a00ff023b82 */ /* 0x000e620000000a00 */
[----:B------:R-:W-:Y:S04]  /*6ee0*/  @P3 IMAD R0, R70, UR48, RZ ;  /* 0x0000003046003c24 */ /* 0x000fe8000f8e02ff */
[----:B-1----:R-:W-:Y:S05]  /*6ef0*/  @P3 IMAD.WIDE R2, R0, 0x4, R2 ;  /* 0x0000000400023825 */ /* 0x002fea00078e0202 */
[----:B-----5:R1:W5:Y:S02]  /*6f00*/  @P3 LDG.E R33, desc[UR46][R2.64] ;  /* 0x0000002e02213981 */ /* 0x020364000c1e1900 */
[----:B-1----:R-:W2:Y:S02]  /*6f10*/  @!P3 LDC R33, c[0x0][0x9a0] ;  /* 0x00026800ff21bb82 */ /* 0x002ea40000000800 */
.L_x_88:
[----:B-----5:R-:W-:Y:S01]  /*6f20*/  FSETP.NEU.AND P3, PT, R35, RZ, PT ;  /* 0x000000ff2300720b */ /* 0x020fe20003f6d000 */
[----:B------:R-:W-:Y:S01]  /*6f30*/  IMAD.SHL.U32 R100, R84, 0x4, RZ ;  /* 0x0000000454647824 */ /* 0x000fe200078e00ff */
[----:B------:R-:W-:Y:S01]  /*6f40*/  SEL R5, RZ, 0xffffffff, P2 ;  /* 0xffffffffff057807 */ /* 0x000fe20001000000 */
[----:B------:R-:W-:Y:S01]  /*6f50*/  BSSY B1, `(.L_x_89) ;  /* 0x000003e000017945 */ /* 0x000fe20003800000 */
[----:B------:R-:W-:Y:S01]  /*6f60*/  @P1 LOP3.LUT P2, RZ, R75, 0xff, RZ, 0xc0, !PT ;  /* 0x000000ff4bff1812 */ /* 0x000fe2000784c0ff */
[----:B------:R-:W-:Y:S01]  /*6f70*/  VIADD R95, R100, UR51 ;  /* 0x00000033645f7c36 */ /* 0x000fe20008000000 */
[----:B------:R-:W-:Y:S01]  /*6f80*/  @P1 SEL R0, RZ, 0xffffffff, P3 ;  /* 0xffffffffff001807 */ /* 0x000fe20001800000 */
[----:B------:R-:W-:Y:S01]  /*6f90*/  IMAD.MOV.U32 R101, RZ, RZ, 0x1 ;  /* 0x00000001ff657424 */ /* 0x000fe200078e00ff */
[----:B------:R-:W-:Y:S01]  /*6fa0*/  LOP3.LUT R83, R83, 0x1, RZ, 0x3c, !PT ;  /* 0x0000000153537812 */ /* 0x000fe200078e3cff */
[----:B------:R-:W-:Y:S01]  /*6fb0*/  IMAD.IADD R34, R32, 0x1, R17 ;  /* 0x0000000120227824 */ /* 0x000fe200078e0211 */
[----:B------:R-:W-:Y:S01]  /*6fc0*/  @P0 SEL R0, R5, R0, !P2 ;  /* 0x0000000005000207 */ /* 0x000fe20005000000 */
[----:B------:R-:W-:Y:S01]  /*6fd0*/  IMAD.MOV.U32 R99, RZ, RZ, RZ ;  /* 0x000000ffff637224 */ /* 0x000fe200078e00ff */
[----:B------:R-:W-:Y:S02]  /*6fe0*/  LEA R98, R30, UR51, 0x3 ;  /* 0x000000331e627c11 */ /* 0x000fe4000f8e18ff */
[----:B------:R-:W-:Y:S02]  /*6ff0*/  CS2R R54, SRZ ;  /* 0x0000000000367805 */ /* 0x000fe4000001ff00 */
[----:B------:R-:W-:Y:S02]  /*7000*/  @P1 LOP3.LUT R0, R0, 0x1, RZ, 0xc0, !PT ;  /* 0x0000000100001812 */ /* 0x000fe400078ec0ff */
[----:B------:R-:W-:Y:S02]  /*7010*/  CS2R R52, SRZ ;  /* 0x0000000000347805 */ /* 0x000fe4000001ff00 */
[----:B------:R-:W-:Y:S02]  /*7020*/  SHF.L.U32 R3, R82, 0x1f, RZ ;  /* 0x0000001f52037819 */ /* 0x000fe400000006ff */
[----:B------:R-:W-:Y:S02]  /*7030*/  CS2R R58, SRZ ;  /* 0x00000000003a7805 */ /* 0x000fe4000001ff00 */
[----:B------:R-:W-:Y:S02]  /*7040*/  ISETP.NE.U32.OR P6, PT, R0, 0x1, !P1 ;  /* 0x000000010000780c */ /* 0x000fe40004fc5470 */
[----:B------:R-:W-:Y:S02]  /*7050*/  CS2R R56, SRZ ;  /* 0x0000000000387805 */ /* 0x000fe4000001ff00 */
[----:B------:R-:W-:Y:S02]  /*7060*/  PLOP3.LUT P2, PT, PT, PT, UP1, 0x80, 0x8 ;  /* 0x000000000008781c */ /* 0x000fe40003f4f018 */
[----:B------:R-:W-:Y:S02]  /*7070*/  CS2R R62, SRZ ;  /* 0x00000000003e7805 */ /* 0x000fe4000001ff00 */
[----:B------:R-:W-:Y:S02]  /*7080*/  LOP3.LUT P4, R92, R75, 0xff, RZ, 0xc0, !PT ;  /* 0x000000ff4b5c7812 */ /* 0x000fe4000788c0ff */
[----:B------:R-:W-:Y:S02]  /*7090*/  CS2R R60, SRZ ;  /* 0x00000000003c7805 */ /* 0x000fe4000001ff00 */
[----:B------:R-:W-:Y:S02]  /*70a0*/  SEL R0, RZ, 0xffffffff, P3 ;  /* 0xffffffffff007807 */ /* 0x000fe40001800000 */
[----:B------:R-:W-:Y:S02]  /*70b0*/  CS2R R66, SRZ ;  /* 0x0000000000427805 */ /* 0x000fe4000001ff00 */
[----:B------:R-:W-:Y:S02]  /*70c0*/  P2R R93, PR, RZ, 0x40 ;  /* 0x00000040ff5d7803 */ /* 0x000fe40000000000 */
[----:B------:R-:W-:Y:S01]  /*70d0*/  CS2R R64, SRZ ;  /* 0x0000000000407805 */ /* 0x000fe2000001ff00 */
[----:B------:R-:W-:Y:S02]  /*70e0*/  VIADD R43, R95, 0x400 ;  /* 0x000004005f2b7836 */ /* 0x000fe40000000000 */
[----:B------:R-:W-:Y:S01]  /*70f0*/  IMAD.IADD R94, R89, 0x1, R95 ;  /* 0x00000001595e7824 */ /* 0x000fe200078e025f */
[----:B------:R-:W-:Y:S02]  /*7100*/  @P6 SHF.L.U32 R2, R83, 0x1f, RZ ;  /* 0x0000001f53026819 */ /* 0x000fe400000006ff */
[----:B------:R-:W-:Y:S02]  /*7110*/  @P2 SEL R0, R5, R0, !P4 ;  /* 0x0000000005002207 */ /* 0x000fe40006000000 */
[----:B------:R-:W1:Y:S02]  /*7120*/  @P6 SYNCS.PHASECHK.TRANS64.TRYWAIT P1, [UR51+0x40], R2 ;  /* 0x00004002ff0065a7 */ /* 0x000e640008021133 */
[----:B------:R-:W-:Y:S04]  /*7130*/  LOP3.LUT R0, R0, 0x1, RZ, 0xc0, !PT ;  /* 0x0000000100007812 */ /* 0x000fe800078ec0ff */
[----:B------:R-:W-:Y:S04]  /*7140*/  ISETP.NE.U32.AND P5, PT, R0, 0x1, PT ;  /* 0x000000010000780c */ /* 0x000fe80003fa5070 */
[----:B------:R-:W-:Y:S01]  /*7150*/  P2R R102, PR, RZ, 0x20 ;  /* 0x00000020ff667803 */ /* 0x000fe20000000000 */
[----:B------:R3:W4:Y:S01]  /*7160*/  SYNCS.PHASECHK.TRANS64.TRYWAIT P0, [R98+URZ+0xa0], R3 ;  /* 0x0000a003620075a7 */ /* 0x00072200080011ff */
[----:B-1----:R-:W-:Y:S01]  /*7170*/  @P6 SEL R101, RZ, 0x1, !P1 ;  /* 0x00000001ff656807 */ /* 0x002fe20004800000 */
[----:B---3--:R-:W-:Y:S06]  /*7180*/  @!P6 BRA `(.L_x_90) ;  /* 0x000000000068e947 */ /* 0x008fec0003800000 */
[C---:B------:R-:W-:Y:S01]  /*7190*/  @P5 IMAD R4, R90.reuse, 0x4, R43 ;  /* 0x000000045a045824 */ /* 0x040fe200078e022b */
[----:B------:R-:W-:Y:S01]  /*71a0*/  ISETP.NE.AND P1, PT, R101, RZ, PT ;  /* 0x000000ff6500720c */ /* 0x000fe20003f25270 */
[----:B------:R-:W-:Y:S01]  /*71b0*/  @P5 IMAD R2, R90, 0x4, R95 ;  /* 0x000000045a025824 */ /* 0x000fe200078e025f */
[----:B------:R-:W-:Y:S01]  /*71c0*/  BSSY B0, `(.L_x_91) ;  /* 0x000000e000007945 */ /* 0x000fe20003800000 */
[----:B------:R-:W-:Y:S01]  /*71d0*/  IMAD.MOV.U32 R54, RZ, RZ, RZ ;  /* 0x000000ffff367224 */ /* 0x000fe200078e00ff */
[----:B------:R-:W-:Y:S01]  /*71e0*/  CS2R R58, SRZ ;  /* 0x00000000003a7805 */ /* 0x000fe2000001ff00 */
[----:B------:R-:W-:Y:S01]  /*71f0*/  @P5 IMAD.IADD R4, R89, 0x1, R4 ;  /* 0x0000000159045824 */ /* 0x000fe200078e0204 */
[----:B------:R-:W-:Y:S02]  /*7200*/  CS2R R56, SRZ ;  /* 0x0000000000387805 */ /* 0x000fe4000001ff00 */
[----:B------:R-:W-:Y:S02]  /*7210*/  CS2R R52, SRZ ;  /* 0x0000000000347805 */ /* 0x000fe4000001ff00 */
[----:B------:R-:W-:Y:S02]  /*7220*/  CS2R R66, SRZ ;  /* 0x0000000000427805 */ /* 0x000fe4000001ff00 */
[----:B------:R-:W-:Y:S02]  /*7230*/  CS2R R64, SRZ ;  /* 0x0000000000407805 */ /* 0x000fe4000001ff00 */
[----:B------:R-:W-:Y:S02]  /*7240*/  CS2R R62, SRZ ;  /* 0x00000000003e7805 */ /* 0x000fe4000001ff00 */
[----:B------:R-:W-:Y:S01]  /*7250*/  CS2R R60, SRZ ;  /* 0x00000000003c7805 */ /* 0x000fe2000001ff00 */
[----:B------:R-:W-:Y:S06]  /*7260*/  @P1 BRA `(.L_x_92) ;  /* 0x00000000000c1947 */ /* 0x000fec0003800000 */
[----:B------:R-:W-:Y:S04]  /*7270*/  SHF.L.U32 R5, R83, 0x1f, RZ ;  /* 0x0000001f53057819 */ /* 0x000fe800000006ff */
[----:B------:R-:W1:Y:S02]  /*7280*/  SYNCS.PHASECHK.TRANS64.TRYWAIT P1, [UR51+0x40], R5 ;  /* 0x00004005ff0075a7 */ /* 0x000e640008021133 */
[----:B-1----:R-:W-:Y:S05]  /*7290*/  @!P1 BRA `(.L_x_93) ;  /* 0x0000002c00f89947 */ /* 0x002fea0003800000 */
.L_x_92:
[----:B------:R-:W-:Y:S05]  /*72a0*/  BSYNC B0 ;  /* 0x0000000000007941 */ /* 0x000fea0003800000 */
.L_x_91:
[----:B------:R-:W-:Y:S01]  /*72b0*/  ISETP.NE.AND P1, PT, R102, RZ, PT ;  /* 0x000000ff6600720c */ /* 0x000fe20003f25270 */
[----:B------:R-:W-:Y:S11]  /*72c0*/  HFMA2 R99, -RZ, RZ, 0, 5.9604644775390625e-08 ;  /* 0x00000001ff637431 */ /* 0x000ff600000001ff */
[----:B------:R-:W-:Y:S01]  /*72d0*/  @!UPT UIADD3 URZ, UPT, UPT, URZ, URZ, URZ ;  /* 0x000000fffffff290 */ /* 0x000fe2000fffe0ff */
[----:B------:R-:W-:Y:S05]  /*72e0*/  @P1 WARPSYNC.ALL ;  /* 0x0000000000001948 */ /* 0x000fea0003800000 */
[----:B------:R3:W1:Y:S04]  /*72f0*/  @P1 LDSM.16.M88.4 R56, [R2+0x400] ;  /* 0x000400000238183b */ /* 0x0006680000000200 */
[----:B------:R3:W1:Y:S04]  /*7300*/  @P1 LDSM.16.M88.4 R52, [R4] ;  /* 0x000000000434183b */ /* 0x0006680000000200 */
[----:B------:R3:W1:Y:S04]  /*7310*/  @P1 LDSM.16.M88.4 R64, [R100+UR51+0x400] ;  /* 0x000400336440183b */ /* 0x0006680008000200 */
[----:B------:R3:W1:Y:S02]  /*7320*/  @P1 LDSM.16.M88.4 R60, [R94+0x400] ;  /* 0x000400005e3c183b */ /* 0x0006640000000200 */
.L_x_90:
[----:B------:R-:W-:Y:S05]  /*7330*/  BSYNC B1 ;  /* 0x0000000000017941 */ /* 0x000fea0003800000 */
.L_x_89:
[----:B-1----:R-:W-:Y:S04]  /*7340*/  SHF.R.U32.HI R5, RZ, 0x15, R34 ;  /* 0x00000015ff057819 */ /* 0x002fe80000011622 */
[----:B------:R-:W-:Y:S01]  /*7350*/  LOP3.LUT P1, RZ, R5, 0x3, R86, 0x48, !PT ;  /* 0x0000000305ff7812 */ /* 0x000fe20007824856 */
[----:B------:R-:W-:Y:S01]  /*7360*/  @!UPT UIADD3 URZ, UPT, UPT, URZ, URZ, URZ ;  /* 0x000000fffffff290 */ /* 0x000fe2000fffe0ff */
[----:B----4-:R-:W-:Y:S11]  /*7370*/  @P0 BRA `(.L_x_94) ;  /* 0x0000000000080947 */ /* 0x010ff60003800000 */
[----:B------:R-:W1:Y:S02]  /*7380*/  SYNCS.PHASECHK.TRANS64.TRYWAIT P0, [R98+URZ+0xa0], R3 ;  /* 0x0000a003620075a7 */ /* 0x000e6400080011ff */
[----:B-1----:R-:W-:Y:S05]  /*7390*/  @!P0 BRA `(.L_x_95) ;  /* 0x0000002c00d08947 */ /* 0x002fea0003800000 */
.L_x_94:
[----:B------:R-:W-:Y:S05]  /*73a0*/  @!P1 BRA `(.L_x_96) ;  /* 0x0000000000409947 */ /* 0x000fea0003800000 */
[----:B------:R-:W4:Y:S01]  /*73b0*/  LDCU.64 UR8, c[0x4][0x70] ;  /* 0x01000e00ff0877ac */ /* 0x000f220008000a00 */
[----:B-1----:R-:W-:Y:S01]  /*73c0*/  MOV R3, 0x0 ;  /* 0x0000000000037802 */ /* 0x002fe20000000f00 */
[----:B------:R-:W-:Y:S02]  /*73d0*/  HFMA2 R12, -RZ, RZ, 0, 5.9604644775390625e-08 ;  /* 0x00000001ff0c7431 */ /* 0x000fe400000001ff */
[----:B------:R-:W-:Y:S02]  /*73e0*/  IMAD.MOV.U32 R8, RZ, RZ, 0x192 ;  /* 0x00000192ff087424 */ /* 0x000fe400078e00ff */
[----:B------:R-:W-:Y:S01]  /*73f0*/  IMAD.MOV.U32 R13, RZ, RZ, RZ ;  /* 0x000000ffff0d7224 */ /* 0x000fe200078e00ff */
[----:B------:R-:W1:Y:S01]  /*7400*/  LDCU.64 UR6, c[0x4][0x78] ;  /* 0x01000f00ff0677ac */ /* 0x000e620008000a00 */
[----:B---3--:R-:W3:Y:S01]  /*7410*/  LDC.64 R2, c[0x4][R3] ;  /* 0x0100000003027b82 */ /* 0x008ee20000000a00 */
[----:B------:R-:W5:Y:S01]  /*7420*/  LDCU.64 UR4, c[0x4][0x10] ;  /* 0x01000200ff0477ac */ /* 0x000f620008000a00 */
[----:B----4-:R-:W-:Y:S01]  /*7430*/  MOV R5, UR9 ;  /* 0x0000000900057c02 */ /* 0x010fe20008000f00 */
[----:B------:R-:W-:Y:S01]  /*7440*/  IMAD.U32 R4, RZ, RZ, UR8 ;  /* 0x00000008ff047e24 */ /* 0x000fe2000f8e00ff */
[----:B-1----:R-:W-:Y:S01]  /*7450*/  MOV R7, UR7 ;  /* 0x0000000700077c02 */ /* 0x002fe20008000f00 */
[----:B------:R-:W-:Y:S01]  /*7460*/  IMAD.U32 R6, RZ, RZ, UR6 ;  /* 0x00000006ff067e24 */ /* 0x000fe2000f8e00ff */
[----:B-----5:R-:W-:Y:S01]  /*7470*/  MOV R11, UR5 ;  /* 0x00000005000b7c02 */ /* 0x020fe20008000f00 */
[----:B------:R-:W-:Y:S02]  /*7480*/  IMAD.U32 R10, RZ, RZ, UR4 ;  /* 0x00000004ff0a7e24 */ /* 0x000fe4000f8e00ff */
[----:B------:R-:W-:Y:S07]  /*7490*/  LEPC R20, `(.L_x_96) ;  /* 0x000000001014794e */ /* 0x000fee0000000000 */
[----:B--23--:R-:W-:Y:S05]  /*74a0*/  CALL.ABS.NOINC R2 ;  /* 0x0000000002007343 */ /* 0x00cfea0003c00000 */
.L_x_96:
[----:B------:R-:W-:Y:S01]  /*74b0*/  LOP3.LUT R20, R64, 0xffffe000, RZ, 0xc0, !PT ;  /* 0xffffe00040147812 */ /* 0x000fe200078ec0ff */
[----:B------:R-:W-:Y:S05]  /*74c0*/  WARPSYNC.ALL ;  /* 0x0000000000007948 */ /* 0x000fea0003800000 */
[----:B------:R-:W-:Y:S01]  /*74d0*/  R2UR UR4, R34 ;  /* 0x00000000220472ca */ /* 0x000fe200000e0000 */
[----:B------:R-:W-:Y:S01]  /*74e0*/  IMAD.SHL.U32 R104, R90, 0x4, RZ ;  /* 0x000000045a687824 */ /* 0x000fe200078e00ff */
[----:B------:R-:W-:Y:S01]  /*74f0*/  LOP3.LUT R21, R65, 0xffffe000, RZ, 0xc0, !PT ;  /* 0xffffe00041157812 */ /* 0x000fe200078ec0ff */
[----:B------:R-:W-:Y:S01]  /*7500*/  BSSY.RECONVERGENT B0, `(.L_x_97) ;  /* 0x0000059000007945 */ /* 0x000fe20003800200 */
[----:B------:R-:W-:Y:S02]  /*7510*/  LOP3.LUT R40, R67, 0xffffe000, RZ, 0xc0, !PT ;  /* 0xffffe00043287812 */ /* 0x000fe400078ec0ff */
[----:B------:R-:W-:Y:S02]  /*7520*/  LOP3.LUT R42, R61, 0xffffe000, RZ, 0xc0, !PT ;  /* 0xffffe0003d2a7812 */ /* 0x000fe400078ec0ff */
[----:B------:R-:W-:Y:S02]  /*7530*/  LOP3.LUT R41, R62, 0xffffe000, RZ, 0xc0, !PT ;  /* 0xffffe0003e297812 */ /* 0x000fe400078ec0ff */
[----:B------:R-:W-:Y:S02]  /*7540*/  IADD3 R96, PT, PT, R43, R104, RZ ;  /* 0x000000682b607210 */ /* 0x000fe40007ffe0ff */
[----:B------:R-:W-:Y:S01]  /*7550*/  ISETP.NE.AND P0, PT, R85, RZ, PT ;  /* 0x000000ff5500720c */ /* 0x000fe20003f05270 */
[----:B---3--:R-:W2:Y:S02]  /*7560*/  LDTM.16dp128bit.x8 R4, tmem[UR4] ;  /* 0x00000004000479ee */ /* 0x008ea40008180000 */
[----:B------:R-:W-:Y:S02]  /*7570*/  IMAD.IADD R97, R89, 0x1, R96 ;  /* 0x0000000159617824 */ /* 0x000fe400078e0260 */
[C---:B--2---:R-:W-:Y:S01]  /*7580*/  FMUL R0, R33.reuse, R4 ;  /* 0x0000000421007220 */ /* 0x044fe20000400000 */
[C---:B------:R-:W-:Y:S01]  /*7590*/  FMUL R2, R33.reuse, R5 ;  /* 0x0000000521027220 */ /* 0x040fe20000400000 */
[C---:B-1----:R-:W-:Y:S01]  /*75a0*/  FMUL R3, R33.reuse, R6 ;  /* 0x0000000621037220 */ /* 0x042fe20000400000 */
[----:B------:R-:W-:Y:S01]  /*75b0*/  FMUL R7, R33, R7 ;  /* 0x0000000721077220 */ /* 0x000fe20000400000 */
[C---:B------:R-:W-:Y:S01]  /*75c0*/  FFMA R36, R35.reuse, R20, R0 ;  /* 0x0000001423247223 */ /* 0x040fe20000000000 */
[----:B------:R-:W-:Y:S01]  /*75d0*/  LOP3.LUT R20, R66, 0xffffe000, RZ, 0xc0, !PT ;  /* 0xffffe00042147812 */ /* 0x000fe200078ec0ff */
[----:B------:R-:W-:Y:S01]  /*75e0*/  FFMA R37, R35, R21, R2 ;  /* 0x0000001523257223 */ /* 0x000fe20000000002 */
[----:B------:R-:W-:Y:S01]  /*75f0*/  LOP3.LUT R21, R60, 0xffffe000, RZ, 0xc0, !PT ;  /* 0xffffe0003c157812 */ /* 0x000fe200078ec0ff */
[----:B------:R-:W-:Y:S01]  /*7600*/  FMUL R4, R33, R8 ;  /* 0x0000000821047220 */ /* 0x000fe20000400000 */
[----:B------:R-:W-:Y:S01]  /*7610*/  F2FP.TF32.F32.PACK_B R36, R36 ;  /* 0x00000024ff24723e */ /* 0x000fe200024050ff */
[----:B------:R-:W-:Y:S01]  /*7620*/  FFMA R38, R35, R20, R3 ;  /* 0x0000001423267223 */ /* 0x000fe20000000003 */
[----:B------:R-:W-:Y:S01]  /*7630*/  LOP3.LUT R20, R63, 0xffffe000, RZ, 0xc0, !PT ;  /* 0xffffe0003f147812 */ /* 0x000fe200078ec0ff */
[C---:B------:R-:W-:Y:S01]  /*7640*/  FMUL R5, R33.reuse, R9 ;  /* 0x0000000921057220 */ /* 0x040fe20000400000 */
[----:B------:R-:W-:Y:S01]  /*7650*/  F2FP.TF32.F32.PACK_B R37, R37 ;  /* 0x00000025ff25723e */ /* 0x000fe200024050ff */
[----:B------:R-:W-:Y:S01]  /*7660*/  FMUL R6, R33, R10 ;  /* 0x0000000a21067220 */ /* 0x000fe20000400000 */
[----:B------:R-:W-:Y:S01]  /*7670*/  F2FP.TF32.F32.PACK_B R38, R38 ;  /* 0x00000026ff26723e */ /* 0x000fe200024050ff */
[----:B------:R-:W-:Y:S01]  /*7680*/  FFMA R39, R35, R40, R7 ;  /* 0x0000002823277223 */ /* 0x000fe20000000007 */
[----:B------:R-:W-:Y:S01]  /*7690*/  LOP3.LUT R40, R57, 0xffffe000, RZ, 0xc0, !PT ;  /* 0xffffe00039287812 */ /* 0x000fe200078ec0ff */
[----:B------:R-:W-:Y:S01]  /*76a0*/  FMUL R11, R33, R11 ;  /* 0x0000000b210b7220 */ /* 0x000fe20000400000 */
[C---:B------:R-:W-:Y:S01]  /*76b0*/  FFMA R4, R35.reuse, R21, R4 ;  /* 0x0000001523047223 */ /* 0x040fe20000000004 */
[----:B------:R-:W-:Y:S01]  /*76c0*/  LOP3.LUT R21, R56, 0xffffe000, RZ, 0xc0, !PT ;  /* 0xffffe00038157812 */ /* 0x000fe200078ec0ff */
[C---:B------:R-:W-:Y:S01]  /*76d0*/  FFMA R5, R35.reuse, R42, R5 ;  /* 0x0000002a23057223 */ /* 0x040fe20000000005 */
[----:B------:R-:W-:Y:S01]  /*76e0*/  F2FP.TF32.F32.PACK_B R39, R39 ;  /* 0x00000027ff27723e */ /* 0x000fe200024050ff */
        /* <DEDUP_REMOVED lines=8> */
[----:B------:R1:W-:Y:S01]  /*7770*/  STSM.16.M88.4 [R95+0x400], R36 ;  /* 0x000400245f007844 */ /* 0x0003e20000000200 */
[----:B------:R-:W-:Y:S01]  /*7780*/  F2FP.TF32.F32.PACK_B R6, R6 ;  /* 0x00000006ff06723e */ /* 0x000fe200024050ff */
[C---:B------:R-:W-:Y:S01]  /*7790*/  FMUL R10, R33.reuse, R14 ;  /* 0x0000000e210a7220 */ /* 0x040fe20000400000 */
[----:B------:R-:W-:Y:S01]  /*77a0*/  F2FP.TF32.F32.PACK_B R7, R7 ;  /* 0x00000007ff07723e */ /* 0x000fe200024050ff */
[----:B------:R-:W-:Y:S01]  /*77b0*/  FMUL R15, R33, R15 ;  /* 0x0000000f210f7220 */ /* 0x000fe20000400000 */
[C---:B------:R-:W-:Y:S01]  /*77c0*/  FFMA R8, R35.reuse, R21, R8 ;  /* 0x0000001523087223 */ /* 0x040fe20000000008 */
[C---:B------:R-:W-:Y:S01]  /*77d0*/  FFMA R9, R35.reuse, R40, R9 ;  /* 0x0000002823097223 */ /* 0x040fe20000000009 */
[C---:B------:R-:W-:Y:S01]  /*77e0*/  FFMA R10, R35.reuse, R41, R10 ;  /* 0x00000029230a7223 */ /* 0x040fe2000000000a */
[----:B------:R1:W-:Y:S01]  /*77f0*/  STSM.16.M88.4 [R94+0x400], R4 ;  /* 0x000400045e007844 */ /* 0x0003e20000000200 */
[----:B------:R-:W-:Y:S01]  /*7800*/  LOP3.LUT R21, R52, 0xffffe000, RZ, 0xc0, !PT ;  /* 0xffffe00034157812 */ /* 0x000fe200078ec0ff */
[----:B------:R-:W-:Y:S01]  /*7810*/  FFMA R11, R35, R20, R15 ;  /* 0x00000014230b7223 */ /* 0x000fe2000000000f */
[----:B------:R-:W-:Y:S01]  /*7820*/  LOP3.LUT R20, R53, 0xffffe000, RZ, 0xc0, !PT ;  /* 0xffffe00035147812 */ /* 0x000fe200078ec0ff */
[C---:B------:R-:W-:Y:S01]  /*7830*/  FMUL R12, R33.reuse, R16 ;  /* 0x00000010210c7220 */ /* 0x040fe20000400000 */
[C---:B------:R-:W-:Y:S01]  /*7840*/  FMUL R13, R33.reuse, R17 ;  /* 0x00000011210d7220 */ /* 0x040fe20000400000 */
[----:B------:R-:W-:Y:S01]  /*7850*/  LOP3.LUT R41, R54, 0xffffe000, RZ, 0xc0, !PT ;  /* 0xffffe00036297812 */ /* 0x000fe200078ec0ff */
[----:B------:R-:W-:Y:S01]  /*7860*/  FMUL R14, R33, R18 ;  /* 0x00000012210e7220 */ /* 0x000fe20000400000 */
[----:B------:R-:W-:Y:S01]  /*7870*/  LOP3.LUT R40, R55, 0xffffe000, RZ, 0xc0, !PT ;  /* 0xffffe00037287812 */ /* 0x000fe200078ec0ff */
[----:B------:R-:W-:Y:S01]  /*7880*/  FMUL R19, R33, R19 ;  /* 0x0000001321137220 */ /* 0x000fe20000400000 */
[C---:B------:R-:W-:Y:S01]  /*7890*/  FFMA R12, R35.reuse, R21, R12 ;  /* 0x00000015230c7223 */ /* 0x040fe2000000000c */
[C---:B------:R-:W-:Y:S01]  /*78a0*/  FFMA R13, R35.reuse, R20, R13 ;  /* 0x00000014230d7223 */ /* 0x040fe2000000000d */
[C---:B------:R-:W-:Y:S01]  /*78b0*/  FFMA R14, R35.reuse, R41, R14 ;  /* 0x00000029230e7223 */ /* 0x040fe2000000000e */
[----:B------:R-:W-:Y:S01]  /*78c0*/  FFMA R15, R35, R40, R19 ;  /* 0x00000028230f7223 */ /* 0x000fe20000000013 */
[----:B------:R-:W-:Y:S02]  /*78d0*/  F2FP.TF32.F32.PACK_B R8, R8 ;  /* 0x00000008ff08723e */ /* 0x000fe400024050ff */
[----:B------:R-:W-:Y:S02]  /*78e0*/  F2FP.TF32.F32.PACK_B R9, R9 ;  /* 0x00000009ff09723e */ /* 0x000fe400024050ff */
[----:B------:R-:W-:Y:S02]  /*78f0*/  F2FP.TF32.F32.PACK_B R10, R10 ;  /* 0x0000000aff0a723e */ /* 0x000fe400024050ff */
[----:B------:R-:W-:Y:S02]  /*7900*/  F2FP.TF32.F32.PACK_B R11, R11 ;  /* 0x0000000bff0b723e */ /* 0x000fe400024050ff */
[----:B------:R-:W-:Y:S02]  /*7910*/  F2FP.TF32.F32.PACK_B R12, R12 ;  /* 0x0000000cff0c723e */ /* 0x000fe400024050ff */
[----:B------:R-:W-:Y:S01]  /*7920*/  F2FP.TF32.F32.PACK_B R13, R13 ;  /* 0x0000000dff0d723e */ /* 0x000fe200024050ff */
[----:B------:R1:W-:Y:S01]  /*7930*/  STSM.16.M88.4 [R96], R8 ;  /* 0x0000000860007844 */ /* 0x0003e20000000200 */
[----:B------:R-:W-:Y:S02]  /*7940*/  F2FP.TF32.F32.PACK_B R14, R14 ;  /* 0x0000000eff0e723e */ /* 0x000fe400024050ff */
[----:B------:R-:W-:Y:S05]  /*7950*/  F2FP.TF32.F32.PACK_B R15, R15 ;  /* 0x0000000fff0f723e */ /* 0x000fea00024050ff */
[----:B------:R1:W-:Y:S01]  /*7960*/  STSM.16.M88.4 [R97], R12 ;  /* 0x0000000c61007844 */ /* 0x0003e20000000200 */
[----:B------:R-:W-:Y:S01]  /*7970*/  @!PT LDS RZ, [RZ] ;  /* 0x00000000fffff984 */ /* 0x000fe20000000800 */
[----:B------:R-:W-:Y:S01]  /*7980*/  @!PT LDS RZ, [RZ] ;  /* 0x00000000fffff984 */ /* 0x000fe20000000800 */
[----:B------:R-:W-:Y:S01]  /*7990*/  @!PT LDS RZ, [RZ] ;  /* 0x00000000fffff984 */ /* 0x000fe20000000800 */
[----:B------:R-:W-:Y:S01]  /*79a0*/  @!PT LDS RZ, [RZ] ;  /* 0x00000000fffff984 */ /* 0x000fe20000000800 */
[----:B------:R2:W-:Y:S07]  /*79b0*/  MEMBAR.ALL.CTA ;  /* 0x0000000000007992 */ /* 0x0005ee0000008000 */
[----:B--2---:R-:W2:Y:S02]  /*79c0*/  FENCE.VIEW.ASYNC.S ;  /* 0x00000000000073c6 */ /* 0x004ea40000000000 */
[----:B--2---:R-:W-:Y:S06]  /*79d0*/  BAR.SYNC.DEFER_BLOCKING 0x1, 0x80 ;  /* 0x0042000000007b1d */ /* 0x004fec0000010000 */
[----:B------:R-:W-:Y:S05]  /*79e0*/  @P0 BRA `(.L_x_98) ;  /* 0x0000000000280947 */ /* 0x000fea0003800000 */
[----:B------:R-:W-:Y:S01]  /*79f0*/  UIADD3 UR4, UPT, UPT, UR51, 0x400, URZ ;  /* 0x0000040033047890 */ /* 0x000fe2000fffe0ff */
[----:B------:R-:W-:Y:S05]  /*7a00*/  UMOV UR41, UR52 ;  /* 0x0000003400297c82 */ /* 0x000fea0008000000 */
[----:B------:R-:W-:Y:S01]  /*7a10*/  MOV R87, UR4 ;  /* 0x0000000400577c02 */ /* 0x000fe20008000f00 */
[----:B------:R-:W-:Y:S03]  /*7a20*/  UIADD3 UR4, UP0, UPT, UR56, 0x780, URZ ;  /* 0x0000078038047890 */ /* 0x000fe6000ff1e0ff */
[----:B------:R-:W-:Y:S01]  /*7a30*/  R2UR UR40, R87 ;  /* 0x00000000572872ca */ /* 0x000fe200000e0000 */
[----:B------:R-:W-:Y:S11]  /*7a40*/  UIADD3.X UR5, UPT, UPT, URZ, UR57, URZ, UP0, !UPT ;  /* 0x00000039ff057290 */ /* 0x000ff600087fe4ff */
[----:B------:R-:W-:Y:S01]  /*7a50*/  @!UPT UIADD3 URZ, UPT, UPT, URZ, URZ, URZ ;  /* 0x000000fffffff290 */ /* 0x000fe2000fffe0ff */
[----:B------:R2:W-:Y:S01]  /*7a60*/  UTMASTG.5D [UR40], [UR4] ;  /* 0x00000028040073b5 */ /* 0x0005e20008020000 */
[----:B------:R0:W-:Y:S01]  /*7a70*/  UTMACMDFLUSH ;  /* 0x00000000000079b7 */ /* 0x0001e20000000000 */
[----:B--2---:R-:W-:Y:S04]  /*7a80*/  DEPBAR.LE SB0, 0x1 ;  /* 0x000080400000791a */ /* 0x004fe80000000000 */
.L_x_98:
[----:B------:R-:W-:Y:S05]  /*7a90*/  BSYNC.RECONVERGENT B0 ;  /* 0x0000000000007941 */ /* 0x000fea0003800200 */
.L_x_97:
[----:B------:R-:W-:Y:S01]  /*7aa0*/  BAR.SYNC.DEFER_BLOCKING 0x1, 0x80 ;  /* 0x0042000000007b1d */ /* 0x000fe20000010000 */
[----:B------:R-:W-:Y:S01]  /*7ab0*/  ISETP.NE.AND P1, PT, R93, RZ, PT ;  /* 0x000000ff5d00720c */ /* 0x000fe20003f25270 */
[----:B------:R-:W-:Y:S01]  /*7ac0*/  UISETP.NE.AND UP0, UPT, UR54, URZ, UPT ;  /* 0x000000ff3600728c */ /* 0x000fe2000bf05270 */
[----:B------:R-:W-:Y:S11]  /*7ad0*/  LEA R3, R99, UR51, 0x3 ;  /* 0x0000003363037c11 */ /* 0x000ff6000f8e18ff */
[----:B-1----:R-:W-:Y:S01]  /*7ae0*/  @P1 SHF.L.U32 R4, R83, 0x1f, RZ ;  /* 0x0000001f53041819 */ /* 0x002fe200000006ff */
[----:B------:R-:W-:Y:S06]  /*7af0*/  BRA.U !UP0, `(.L_x_99) ;  /* 0x0000000108247547 */ /* 0x000fec000b800000 */
[----:B------:R-:W1:Y:S01]  /*7b00*/  S2R R0, SR_CgaCtaId ;  /* 0x0000000000007919 */ /* 0x000e620000008800 */
[----:B------:R-:W-:Y:S01]  /*7b10*/  IMAD.U32 R2, RZ, RZ, UR55 ;  /* 0x00000037ff027e24 */ /* 0x000fe2000f8e00ff */
[----:B------:R-:W-:Y:S04]  /*7b20*/  UIADD3 UR55, UPT, UPT, UR55, 0x1, URZ ;  /* 0x0000000137377890 */ /* 0x000fe8000fffe0ff */
[----:B------:R-:W-:Y:S01]  /*7b30*/  @P1 LEA R2, R2, UR51, 0x3 ;  /* 0x0000003302021c11 */ /* 0x000fe2000f8e18ff */
[----:B------:R-:W-:Y:S04]  /*7b40*/  UISETP.NE.AND UP0, UPT, UR55, 0x4, UPT ;  /* 0x000000043700788c */ /* 0x000fe8000bf05270 */
[----:B------:R-:W-:Y:S01]  /*7b50*/  @P1 VIADD R5, R2, 0x60 ;  /* 0x0000006002051836 */ /* 0x000fe20000000000 */
[----:B------:R-:W-:Y:S04]  /*7b60*/  USEL UR55, UR55, URZ, UP0 ;  /* 0x000000ff37377287 */ /* 0x000fe80008000000 */
[----:B-1----:R-:W-:Y:S04]  /*7b70*/  @P1 PRMT R0, R0, 0x654, R5 ;  /* 0x0000065400001816 */ /* 0x002fe80000000005 */
[----:B------:R1:W-:Y:S04]  /*7b80*/  @P1 SYNCS.ARRIVE.TRANS64.RED.A1T0 RZ, [R0+URZ], RZ ;  /* 0x000000ff00ff19a7 */ /* 0x0003e800081004ff */
.L_x_99:
[----:B------:R-:W2:Y:S01]  /*7b90*/  @P1 SYNCS.PHASECHK.TRANS64.TRYWAIT P0, [R3+URZ+0x40], R4 ;  /* 0x00004004030015a7 */ /* 0x000ea200080011ff */
[----:B------:R-:W-:Y:S01]  /*7ba0*/  BSSY B1, `(.L_x_100) ;  /* 0x0000017000017945 */ /* 0x000fe20003800000 */
[----:B--2---:R-:W-:Y:S03]  /*7bb0*/  @P1 SEL R101, RZ, 0x1, !P0 ;  /* 0x00000001ff651807 */ /* 0x004fe60004000000 */
[----:B------:R-:W-:Y:S05]  /*7bc0*/  @!P1 BRA `(.L_x_101) ;  /* 0x0000000000509947 */ /* 0x000fea0003800000 */
[----:B------:R-:W-:Y:S01]  /*7bd0*/  ISETP.NE.AND P1, PT, R102, RZ, PT ;  /* 0x000000ff6600720c */ /* 0x000fe20003f25270 */
[----:B------:R-:W-:Y:S01]  /*7be0*/  BSSY B0, `(.L_x_102) ;  /* 0x000000a000007945 */ /* 0x000fe20003800000 */
[----:B------:R-:W-:Y:S11]  /*7bf0*/  ISETP.NE.AND P0, PT, R101, RZ, PT ;  /* 0x000000ff6500720c */ /* 0x000ff60003f05270 */
[----:B------:R-:W-:Y:S04]  /*7c00*/  @P1 IMAD R5, R99, 0x2000, R100 ;  /* 0x0000200063051824 */ /* 0x000fe800078e0264 */
[----:B------:R-:W-:Y:S05]  /*7c10*/  @P1 VIADD R4, R5, UR51 ;  /* 0x0000003305041c36 */ /* 0x000fea0008000000 */
[----:B------:R-:W-:Y:S01]  /*7c20*/  @P1 IADD3 R2, PT, PT, R104, R4, RZ ;  /* 0x0000000468021210 */ /* 0x000fe20007ffe0ff */
[----:B------:R-:W-:Y:S01]  /*7c30*/  @P1 IMAD.IADD R4, R89, 0x1, R4 ;  /* 0x0000000159041824 */ /* 0x000fe200078e0204 */
[----:B------:R-:W-:Y:S06]  /*7c40*/  @P0 BRA `(.L_x_103) ;  /* 0x00000000000c0947 */ /* 0x000fec0003800000 */
[----:B-1----:R-:W-:Y:S04]  /*7c50*/  SHF.L.U32 R0, R83, 0x1f, RZ ;  /* 0x0000001f53007819 */ /* 0x002fe800000006ff */
[----:B------:R-:W1:Y:S02]  /*7c60*/  SYNCS.PHASECHK.TRANS64.TRYWAIT P0, [R3+URZ+0x40], R0 ;  /* 0x00004000030075a7 */ /* 0x000e6400080011ff */
[----:B-1----:R-:W-:Y:S05]  /*7c70*/  @!P0 BRA `(.L_x_104) ;  /* 0x0000002400ac8947 */ /* 0x002fea0003800000 */
.L_x_103:
[----:B------:R-:W-:Y:S05]  /*7c80*/  BSYNC B0 ;  /* 0x0000000000007941 */ /* 0x000fea0003800000 */
.L_x_102:
[----:B------:R-:W-:Y:S02]  /*7c90*/  ISETP.NE.AND P0, PT, R102, RZ, PT ;  /* 0x000000ff6600720c */ /* 0x000fe40003f05270 */
[----:B------:R-:W-:Y:S11]  /*7ca0*/  IADD3 R99, PT, PT, R99, 0x1, RZ ;  /* 0x0000000163637810 */ /* 0x000ff60007ffe0ff */
[----:B-1----:R-:W-:Y:S01]  /*7cb0*/  @P0 IMAD.IADD R0, R89, 0x1, R2 ;  /* 0x0000000159000824 */ /* 0x002fe200078e0202 */
[----:B------:R-:W-:Y:S05]  /*7cc0*/  @P0 WARPSYNC.ALL ;  /* 0x0000000000000948 */ /* 0x000fea0003800000 */
[----:B------:R2:W3:Y:S04]  /*7cd0*/  @P0 LDSM.16.M88.4 R64, [R5+UR51+0x400] ;  /* 0x000400330540083b */ /* 0x0004e80008000200 */
[----:B------:R2:W4:Y:S04]  /*7ce0*/  @P0 LDSM.16.M88.4 R60, [R4+0x400] ;  /* 0x00040000043c083b */ /* 0x0005280000000200 */
[----:B------:R2:W1:Y:S04]  /*7cf0*/  @P0 LDSM.16.M88.4 R56, [R2+0x400] ;  /* 0x000400000238083b */ /* 0x0004680000000200 */
[----:B------:R2:W1:Y:S02]  /*7d00*/  @P0 LDSM.16.M88.4 R52, [R0+0x400] ;  /* 0x000400000034083b */ /* 0x0004640000000200 */
.L_x_101:
[----:B------:R-:W-:Y:S05]  /*7d10*/  BSYNC B1 ;  /* 0x0000000000017941 */ /* 0x000fea0003800000 */
.L_x_100:
[----:B------:R-:W-:Y:S05]  /*7d20*/  VIADD R3, R34, 0x20 ;  /* 0x0000002022037836 */ /* 0x000fea0000000000 */
[----:B------:R-:W-:Y:S04]  /*7d30*/  SHF.R.U32.HI R3, RZ, 0x15, R3 ;  /* 0x00000015ff037819 */ /* 0x000fe80000011603 */
[----:B------:R-:W-:Y:S11]  /*7d40*/  LOP3.LUT P0, RZ, R3, 0x3, R86, 0x48, !PT ;  /* 0x0000000303ff7812 */ /* 0x000ff60007804856 */
[----:B------:R-:W-:Y:S02]  /*7d50*/  @!UPT UIADD3 URZ, UPT, UPT, URZ, URZ, URZ ;  /* 0x000000fffffff290 */ /* 0x000fe4000fffe0ff */
[----:B------:R-:W-:Y:S05]  /*7d60*/  @!P0 BRA `(.L_x_105) ;  /* 0x0000000000408947 */ /* 0x000fea0003800000 */
[----:B------:R-:W5:Y:S01]  /*7d70*/  LDCU.64 UR8, c[0x4][0x70] ;  /* 0x01000e00ff0877ac */ /* 0x000f620008000a00 */
[----:B------:R-:W-:Y:S01]  /*7d80*/  MOV R3, 0x0 ;  /* 0x0000000000037802 */ /* 0x000fe20000000f00 */
[----:B------:R-:W-:Y:S02]  /*7d90*/  HFMA2 R12, -RZ, RZ, 0, 5.9604644775390625e-08 ;  /* 0x00000001ff0c7431 */ /* 0x000fe400000001ff */
[----:B------:R-:W-:Y:S02]  /*7da0*/  IMAD.MOV.U32 R8, RZ, RZ, 0x192 ;  /* 0x00000192ff087424 */ /* 0x000fe400078e00ff */
[----:B------:R-:W-:Y:S01]  /*7db0*/  IMAD.MOV.U32 R13, RZ, RZ, RZ ;  /* 0x000000ffff0d7224 */ /* 0x000fe200078e00ff */
[----:B------:R-:W3:Y:S01]  /*7dc0*/  LDCU.64 UR6, c[0x4][0x78] ;  /* 0x01000f00ff0677ac */ /* 0x000ee20008000a00 */
[----:B--2---:R-:W2:Y:S01]  /*7dd0*/  LDC.64 R2, c[0x4][R3] ;  /* 0x0100000003027b82 */ /* 0x004ea20000000a00 */
[----:B------:R-:W4:Y:S01]  /*7de0*/  LDCU.64 UR4, c[0x4][0x10] ;  /* 0x01000200ff0477ac */ /* 0x000f220008000a00 */
[----:B-----5:R-:W-:Y:S01]  /*7df0*/  MOV R5, UR9 ;  /* 0x0000000900057c02 */ /* 0x020fe20008000f00 */
[----:B------:R-:W-:Y:S01]  /*7e00*/  IMAD.U32 R4, RZ, RZ, UR8 ;  /* 0x00000008ff047e24 */ /* 0x000fe2000f8e00ff */
[----:B---3--:R-:W-:Y:S01]  /*7e10*/  MOV R7, UR7 ;  /* 0x0000000700077c02 */ /* 0x008fe20008000f00 */
[----:B------:R-:W-:Y:S01]  /*7e20*/  IMAD.U32 R6, RZ, RZ, UR6 ;  /* 0x00000006ff067e24 */ /* 0x000fe2000f8e00ff */
[----:B----4-:R-:W-:Y:S01]  /*7e30*/  MOV R11, UR5 ;  /* 0x00000005000b7c02 */ /* 0x010fe20008000f00 */
[----:B------:R-:W-:Y:S02]  /*7e40*/  IMAD.U32 R10, RZ, RZ, UR4 ;  /* 0x00000004ff0a7e24 */ /* 0x000fe4000f8e00ff */
[----:B------:R-:W-:Y:S07]  /*7e50*/  LEPC R20, `(.L_x_105) ;  /* 0x000000001014794e */ /* 0x000fee0000000000 */
[----:B-12---:R-:W-:Y:S05]  /*7e60*/  CALL.ABS.NOINC R2 ;  /* 0x0000000002007343 */ /* 0x006fea0003c00000 */
.L_x_105:
[----:B---3--:R-:W-:Y:S01]  /*7e70*/  LOP3.LUT R20, R64, 0xffffe000, RZ, 0xc0, !PT ;  /* 0xffffe00040147812 */ /* 0x008fe200078ec0ff */
[----:B------:R-:W-:Y:S05]  /*7e80*/  WARPSYNC.ALL ;  /* 0x0000000000007948 */ /* 0x000fea0003800000 */
[----:B------:R-:W-:Y:S01]  /*7e90*/  R2UR UR4, R34 ;  /* 0x00000000220472ca */ /* 0x000fe200000e0000 */
[----:B------:R-:W3:Y:S01]  /*7ea0*/  S2R R103, SR_CgaCtaId ;  /* 0x0000000000677919 */ /* 0x000ee20000008800 */
[----:B------:R-:W-:Y:S01]  /*7eb0*/  LOP3.LUT R21, R65, 0xffffe000, RZ, 0xc0, !PT ;  /* 0xffffe00041157812 */ /* 0x000fe200078ec0ff */
[----:B------:R-:W-:Y:S01]  /*7ec0*/  IMAD.U32 R50, RZ, RZ, UR55 ;  /* 0x00000037ff327e24 */ /* 0x000fe2000f8e00ff */
[----:B------:R-:W-:Y:S01]  /*7ed0*/  LOP3.LUT R49, R66, 0xffffe000, RZ, 0xc0, !PT ;  /* 0xffffe00042317812 */ /* 0x000fe200078ec0ff */
[----:B------:R-:W-:Y:S01]  /*7ee0*/  BSSY.RECONVERGENT B0, `(.L_x_106) ;  /* 0x0000059000007945 */ /* 0x000fe20003800200 */
[----:B-1----:R-:W-:Y:S02]  /*7ef0*/  LOP3.LUT R48, R56, 0xffffe000, RZ, 0xc0, !PT ;  /* 0xffffe00038307812 */ /* 0x002fe400078ec0ff */
[----:B------:R-:W-:Y:S02]  /*7f00*/  ISETP.NE.AND P6, PT, R93, RZ, PT ;  /* 0x000000ff5d00720c */ /* 0x000fe40003fc5270 */
[----:B------:R-:W-:Y:S02]  /*7f10*/  ISETP.NE.AND P0, PT, R85, RZ, PT ;  /* 0x000000ff5500720c */ /* 0x000fe40003f05270 */
[----:B------:R-:W-:Y:S01]  /*7f20*/  LEA R105, R99, UR51, 0x3 ;  /* 0x0000003363697c11 */ /* 0x000fe2000f8e18ff */
[----:B--2---:R-:W1:Y:S08]  /*7f30*/  LDTM.16dp128bit.x8 R4, tmem[UR4+0x20] ;  /* 0x00002004000479ee */ /* 0x004e700008180000 */
[----:B------:R-:W-:Y:S02]  /*7f40*/  @P6 LEA R50, R50, UR51, 0x3 ;  /* 0x0000003332326c11 */ /* 0x000fe4000f8e18ff */
[----:B------:R-:W-:Y:S03]  /*7f50*/  @P6 SHF.L.U32 R106, R83, 0x1f, RZ ;  /* 0x0000001f536a6819 */ /* 0x000fe600000006ff */
[----:B------:R-:W-:Y:S05]  /*7f60*/  @P6 VIADD R50, R50, 0x60 ;  /* 0x0000006032326836 */ /* 0x000fea0000000000 */
[----:B---3--:R-:W-:Y:S01]  /*7f70*/  @P6 PRMT R50, R103, 0x654, R50 ;  /* 0x0000065467326816 */ /* 0x008fe20000000032 */
[C---:B-1----:R-:W-:Y:S01]  /*7f80*/  FMUL R0, R33.reuse, R4 ;  /* 0x0000000421007220 */ /* 0x042fe20000400000 */
[C---:B------:R-:W-:Y:S01]  /*7f90*/  FMUL R2, R33.reuse, R5 ;  /* 0x0000000521027220 */ /* 0x040fe20000400000 */
[C---:B------:R-:W-:Y:S01]  /*7fa0*/  FMUL R3, R33.reuse, R10 ;  /* 0x0000000a21037220 */ /* 0x040fe20000400000 */
[----:B------:R-:W-:Y:S01]  /*7fb0*/  FMUL R4, R33, R11 ;  /* 0x0000000b21047220 */ /* 0x000fe20000400000 */
[C---:B------:R-:W-:Y:S01]  /*7fc0*/  FFMA R36, R35.reuse, R20, R0 ;  /* 0x0000001423247223 */ /* 0x040fe20000000000 */
[----:B----4-:R-:W-:Y:S01]  /*7fd0*/  LOP3.LUT R20, R60, 0xffffe000, RZ, 0xc0, !PT ;  /* 0xffffe0003c147812 */ /* 0x010fe200078ec0ff */
        /* <DEDUP_REMOVED lines=8> */
[----:B------:R-:W-:Y:S01]  /*8060*/  FFMA R39, R35, R21, R2 ;  /* 0x0000001523277223 */ /* 0x000fe20000000002 */
[----:B------:R-:W-:Y:S01]  /*8070*/  LOP3.LUT R21, R61, 0xffffe000, RZ, 0xc0, !PT ;  /* 0xffffe0003d157812 */ /* 0x000fe200078ec0ff */
[C---:B------:R-:W-:Y:S01]  /*8080*/  FMUL R0, R33.reuse, R8 ;  /* 0x0000000821007220 */ /* 0x040fe20000400000 */
[----:B------:R-:W-:Y:S01]  /*8090*/  F2FP.TF32.F32.PACK_B R38, R38 ;  /* 0x00000026ff26723e */ /* 0x000fe200024050ff */
[----:B------:R-:W-:Y:S01]  /*80a0*/  FMUL R2, R33, R9 ;  /* 0x0000000921027220 */ /* 0x000fe20000400000 */
[----:B------:R-:W-:Y:S01]  /*80b0*/  F2FP.TF32.F32.PACK_B R39, R39 ;  /* 0x00000027ff27723e */ /* 0x000fe200024050ff */
[C---:B------:R-:W-:Y:S01]  /*80c0*/  FFMA R40, R35.reuse, R20, R0 ;  /* 0x0000001423287223 */ /* 0x040fe20000000000 */
[----:B------:R-:W-:Y:S01]  /*80d0*/  LOP3.LUT R20, R62, 0xffffe000, RZ, 0xc0, !PT ;  /* 0xffffe0003e147812 */ /* 0x000fe200078ec0ff */
[----:B------:R-:W-:Y:S01]  /*80e0*/  FFMA R41, R35, R21, R2 ;  /* 0x0000001523297223 */ /* 0x000fe20000000002 */
[----:B------:R-:W-:Y:S01]  /*80f0*/  LOP3.LUT R21, R57, 0xffffe000, RZ, 0xc0, !PT ;  /* 0xffffe00039157812 */ /* 0x000fe200078ec0ff */
[----:B------:R1:W-:Y:S01]  /*8100*/  STSM.16.M88.4 [R95+0x2400], R36 ;  /* 0x002400245f007844 */ /* 0x0003e20000000200 */
[----:B------:R-:W-:Y:S01]  /*8110*/  F2FP.TF32.F32.PACK_B R40, R40 ;  /* 0x00000028ff28723e */ /* 0x000fe200024050ff */
[----:B------:R-:W-:Y:S01]  /*8120*/  FFMA R42, R35, R20, R3 ;  /* 0x00000014232a7223 */ /* 0x000fe20000000003 */
[----:B------:R-:W-:Y:S01]  /*8130*/  LOP3.LUT R20, R58, 0xffffe000, RZ, 0xc0, !PT ;  /* 0xffffe0003a147812 */ /* 0x000fe200078ec0ff */
[C---:B------:R-:W-:Y:S01]  /*8140*/  FMUL R5, R33.reuse, R12 ;  /* 0x0000000c21057220 */ /* 0x040fe20000400000 */
[----:B------:R-:W-:Y:S01]  /*8150*/  F2FP.TF32.F32.PACK_B R41, R41 ;  /* 0x00000029ff29723e */ /* 0x000fe200024050ff */
[C---:B------:R-:W-:Y:S01]  /*8160*/  FMUL R6, R33.reuse, R13 ;  /* 0x0000000d21067220 */ /* 0x040fe20000400000 */
[----:B------:R-:W-:Y:S01]  /*8170*/  F2FP.TF32.F32.PACK_B R42, R42 ;  /* 0x0000002aff2a723e */ /* 0x000fe200024050ff */
[----:B------:R-:W-:Y:S01]  /*8180*/  FMUL R7, R33, R14 ;  /* 0x0000000e21077220 */ /* 0x000fe20000400000 */
[----:B------:R-:W-:Y:S01]  /*8190*/  FFMA R43, R35, R49, R4 ;  /* 0x00000031232b7223 */ /* 0x000fe20000000004 */
[----:B------:R-:W-:Y:S01]  /*81a0*/  LOP3.LUT R49, R59, 0xffffe000, RZ, 0xc0, !PT ;  /* 0xffffe0003b317812 */ /* 0x000fe200078ec0ff */
[C---:B------:R-:W-:Y:S01]  /*81b0*/  FFMA R44, R35.reuse, R48, R5 ;  /* 0x00000030232c7223 */ /* 0x040fe20000000005 */
[----:B------:R-:W-:Y:S01]  /*81c0*/  LOP3.LUT R48, R54, 0xffffe000, RZ, 0xc0, !PT ;  /* 0xffffe00036307812 */ /* 0x000fe200078ec0ff */
[----:B------:R-:W-:Y:S01]  /*81d0*/  FFMA R45, R35, R21, R6 ;  /* 0x00000015232d7223 */ /* 0x000fe20000000006 */
[----:B------:R-:W-:Y:S01]  /*81e0*/  FMUL R8, R33, R15 ;  /* 0x0000000f21087220 */ /* 0x000fe20000400000 */
[----:B------:R-:W-:Y:S01]  /*81f0*/  FFMA R46, R35, R20, R7 ;  /* 0x00000014232e7223 */ /* 0x000fe20000000007 */
[----:B------:R-:W-:Y:S01]  /*8200*/  LOP3.LUT R20, R52, 0xffffe000, RZ, 0xc0, !PT ;  /* 0xffffe00034147812 */ /* 0x000fe200078ec0ff */
[----:B------:R-:W-:Y:S01]  /*8210*/  FMUL R9, R33, R16 ;  /* 0x0000001021097220 */ /* 0x000fe20000400000 */
[----:B------:R-:W-:Y:S01]  /*8220*/  LOP3.LUT R21, R53, 0xffffe000, RZ, 0xc0, !PT ;  /* 0xffffe00035157812 */ /* 0x000fe200078ec0ff */
[----:B------:R-:W-:Y:S01]  /*8230*/  FFMA R47, R35, R49, R8 ;  /* 0x00000031232f7223 */ /* 0x000fe20000000008 */
[C---:B------:R-:W-:Y:S01]  /*8240*/  FMUL R10, R33.reuse, R17 ;  /* 0x00000011210a7220 */ /* 0x040fe20000400000 */
[----:B------:R-:W-:Y:S01]  /*8250*/  FMUL R11, R33, R18 ;  /* 0x00000012210b7220 */ /* 0x000fe20000400000 */
[----:B------:R-:W-:Y:S01]  /*8260*/  LOP3.LUT R49, R55, 0xffffe000, RZ, 0xc0, !PT ;  /* 0xffffe00037317812 */ /* 0x000fe200078ec0ff */
[----:B------:R-:W-:Y:S01]  /*8270*/  FMUL R12, R33, R19 ;  /* 0x00000013210c7220 */ /* 0x000fe20000400000 */
[----:B------:R-:W-:Y:S02]  /*8280*/  F2FP.TF32.F32.PACK_B R43, R43 ;  /* 0x0000002bff2b723e */ /* 0x000fe400024050ff */
[----:B------:R-:W-:Y:S02]  /*8290*/  F2FP.TF32.F32.PACK_B R44, R44 ;  /* 0x0000002cff2c723e */ /* 0x000fe400024050ff */
[----:B------:R-:W-:Y:S01]  /*82a0*/  F2FP.TF32.F32.PACK_B R45, R45 ;  /* 0x0000002dff2d723e */ /* 0x000fe200024050ff */
[----:B------:R2:W-:Y:S01]  /*82b0*/  STSM.16.M88.4 [R94+0x2400], R40 ;  /* 0x002400285e007844 */ /* 0x0005e20000000200 */
[----:B------:R-:W-:Y:S01]  /*82c0*/  F2FP.TF32.F32.PACK_B R46, R46 ;  /* 0x0000002eff2e723e */ /* 0x000fe200024050ff */
[C---:B-1----:R-:W-:Y:S01]  /*82d0*/  FFMA R36, R35.reuse, R20, R9 ;  /* 0x0000001423247223 */ /* 0x042fe20000000009 */
[C---:B------:R-:W-:Y:S01]  /*82e0*/  FFMA R37, R35.reuse, R21, R10 ;  /* 0x0000001523257223 */ /* 0x040fe2000000000a */
[C---:B------:R-:W-:Y:S01]  /*82f0*/  FFMA R38, R35.reuse, R48, R11 ;  /* 0x0000003023267223 */ /* 0x040fe2000000000b */
[----:B------:R-:W-:Y:S01]  /*8300*/  FFMA R39, R35, R49, R12 ;  /* 0x0000003123277223 */ /* 0x000fe2000000000c */
[----:B------:R-:W-:Y:S02]  /*8310*/  F2FP.TF32.F32.PACK_B R47, R47 ;  /* 0x0000002fff2f723e */ /* 0x000fe400024050ff */
[----:B------:R-:W-:Y:S02]  /*8320*/  F2FP.TF32.F32.PACK_B R36, R36 ;  /* 0x00000024ff24723e */ /* 0x000fe400024050ff */
[----:B------:R-:W-:Y:S01]  /*8330*/  F2FP.TF32.F32.PACK_B R37, R37 ;  /* 0x00000025ff25723e */ /* 0x000fe200024050ff */
[----:B------:R2:W-:Y:S01]  /*8340*/  STSM.16.M88.4 [R96+0x2000], R44 ;  /* 0x0020002c60007844 */ /* 0x0005e20000000200 */
[----:B------:R-:W-:Y:S02]  /*8350*/  F2FP.TF32.F32.PACK_B R38, R38 ;  /* 0x00000026ff26723e */ /* 0x000fe400024050ff */
[----:B------:R-:W-:Y:S05]  /*8360*/  F2FP.TF32.F32.PACK_B R39, R39 ;  /* 0x00000027ff27723e */ /* 0x000fea00024050ff */
[----:B------:R2:W-:Y:S01]  /*8370*/  STSM.16.M88.4 [R97+0x2000], R36 ;  /* 0x0020002461007844 */ /* 0x0005e20000000200 */
[----:B------:R-:W-:Y:S01]  /*8380*/  @!PT LDS RZ, [RZ] ;  /* 0x00000000fffff984 */ /* 0x000fe20000000800 */
[----:B------:R-:W-:Y:S01]  /*8390*/  @!PT LDS RZ, [RZ] ;  /* 0x00000000fffff984 */ /* 0x000fe20000000800 */
[----:B------:R-:W-:Y:S01]  /*83a0*/  @!PT LDS RZ, [RZ] ;  /* 0x00000000fffff984 */ /* 0x000fe20000000800 */
[----:B------:R-:W-:Y:S01]  /*83b0*/  @!PT LDS RZ, [RZ] ;  /* 0x00000000fffff984 */ /* 0x000fe20000000800 */
[----:B------:R1:W-:Y:S07]  /*83c0*/  MEMBAR.ALL.CTA ;  /* 0x0000000000007992 */ /* 0x0003ee0000008000 */
[----:B-1----:R-:W1:Y:S02]  /*83d0*/  FENCE.VIEW.ASYNC.S ;  /* 0x00000000000073c6 */ /* 0x002e640000000000 */
[----:B-1----:R-:W-:Y:S06]  /*83e0*/  BAR.SYNC.DEFER_BLOCKING 0x1, 0x80 ;  /* 0x0042000000007b1d */ /* 0x002fec0000010000 */
[----:B------:R-:W-:Y:S05]  /*83f0*/  @P0 BRA `(.L_x_107) ;  /* 0x00000000001c0947 */ /* 0x000fea0003800000 */
[----:B------:R-:W-:Y:S02]  /*8400*/  UIADD3 UR4, UP0, UPT, UR56, 0x780, URZ ;  /* 0x0000078038047890 */ /* 0x000fe4000ff1e0ff */
[----:B------:R-:W-:Y:S02]  /*8410*/  UIADD3 UR40, UPT, UPT, UR51, 0x2400, URZ ;  /* 0x0000240033287890 */ /* 0x000fe4000fffe0ff */
[----:B------:R-:W-:Y:S02]  /*8420*/  UIADD3 UR41, UPT, UPT, UR52, 0x20, URZ ;  /* 0x0000002034297890 */ /* 0x000fe4000fffe0ff */
[----:B------:R-:W-:Y:S09]  /*8430*/  UIADD3.X UR5, UPT, UPT, URZ, UR57, URZ, UP0, !UPT ;  /* 0x00000039ff057290 */ /* 0x000ff200087fe4ff */
[----:B------:R1:W-:Y:S01]  /*8440*/  UTMASTG.5D [UR40], [UR4] ;  /* 0x00000028040073b5 */ /* 0x0003e20008020000 */
[----:B------:R0:W-:Y:S01]  /*8450*/  UTMACMDFLUSH ;  /* 0x00000000000079b7 */ /* 0x0001e20000000000 */
[----:B-1----:R-:W-:Y:S04]  /*8460*/  DEPBAR.LE SB0, 0x1 ;  /* 0x000080400000791a */ /* 0x002fe80000000000 */
.L_x_107:
[----:B------:R-:W-:Y:S05]  /*8470*/  BSYNC.RECONVERGENT B0 ;  /* 0x0000000000007941 */ /* 0x000fea0003800200 */
.L_x_106:
[----:B------:R-:W-:Y:S01]  /*8480*/  BAR.SYNC.DEFER_BLOCKING 0x1, 0x80 ;  /* 0x0042000000007b1d */ /* 0x000fe20000010000 */
[----:B------:R-:W-:Y:S04]  /*8490*/  UIADD3 UR48, UPT, UPT, UR55, 0x1, URZ ;  /* 0x0000000137307890 */ /* 0x000fe8000fffe0ff */
[----:B------:R-:W-:Y:S04]  /*84a0*/  UISETP.NE.AND UP0, UPT, UR48, 0x4, UPT ;  /* 0x000000043000788c */ /* 0x000fe8000bf05270 */
[----:B------:R-:W-:Y:S01]  /*84b0*/  USEL UR48, UR48, URZ, UP0 ;  /* 0x000000ff30307287 */ /* 0x000fe20008000000 */
[----:B------:R1:W-:Y:S01]  /*84c0*/  @P6 SYNCS.ARRIVE.TRANS64.RED.A1T0 RZ, [R50+URZ], RZ ;  /* 0x000000ff32ff69a7 */ /* 0x0003e200081004ff */
[----:B------:R-:W-:Y:S01]  /*84d0*/  BSSY B1, `(.L_x_108) ;  /* 0x0000018000017945 */ /* 0x000fe20003800000 */
[----:B------:R-:W3:Y:S02]  /*84e0*/  @P6 SYNCS.PHASECHK.TRANS64.TRYWAIT P0, [R105+URZ+0x40], R106 ;  /* 0x0000406a690065a7 */ /* 0x000ee400080011ff */
[----:B---3--:R-:W-:Y:S01]  /*84f0*/  @P6 SEL R101, RZ, 0x1, !P0 ;  /* 0x00000001ff656807 */ /* 0x008fe20004000000 */
[----:B-1----:R-:W-:Y:S06]  /*8500*/  @!P6 BRA `(.L_x_109) ;  /* 0x000000000050e947 */ /* 0x002fec0003800000 */
        /* <DEDUP_REMOVED lines=8> */
[----:B------:R-:W-:Y:S04]  /*8590*/  SHF.L.U32 R4, R83, 0x1f, RZ ;  /* 0x0000001f53047819 */ /* 0x000fe800000006ff */
[----:B------:R-:W1:Y:S02]  /*85a0*/  SYNCS.PHASECHK.TRANS64.TRYWAIT P0, [R105+URZ+0x40], R4 ;  /* 0x00004004690075a7 */ /* 0x000e6400080011ff */
[----:B-1----:R-:W-:Y:S05]  /*85b0*/  @!P0 BRA `(.L_x_112) ;  /* 0x0000001c00708947 */ /* 0x002fea0003800000 */
.L_x_111:
[----:B------:R-:W-:Y:S05]  /*85c0*/  BSYNC B0 ;  /* 0x0000000000007941 */ /* 0x000fea0003800000 */
.L_x_110:
        /* <DEDUP_REMOVED lines=8> */
.L_x_109:
[----:B------:R-:W-:Y:S05]  /*8650*/  BSYNC B1 ;  /* 0x0000000000017941 */ /* 0x000fea0003800000 */
.L_x_108:
[----:B-1----:R-:W-:Y:S05]  /*8660*/  VIADD R3, R34, 0x40 ;  /* 0x0000004022037836 */ /* 0x002fea0000000000 */
[----:B------:R-:W-:Y:S04]  /*8670*/  SHF.R.U32.HI R3, RZ, 0x15, R3 ;  /* 0x00000015ff037819 */ /* 0x000fe80000011603 */
[----:B------:R-:W-:Y:S11]  /*8680*/  LOP3.LUT P0, RZ, R3, 0x3, R86, 0x48, !PT ;  /* 0x0000000303ff7812 */ /* 0x000ff60007804856 */
[----:B------:R-:W-:Y:S02]  /*8690*/  @!UPT UIADD3 URZ, UPT, UPT, URZ, URZ, URZ ;  /* 0x000000fffffff290 */ /* 0x000fe4000fffe0ff */
[----:B------:R-:W-:Y:S05]  /*86a0*/  @!P0 BRA `(.L_x_113) ;  /* 0x0000000000408947 */ /* 0x000fea0003800000 */
[----:B------:R-:W1:Y:S01]  /*86b0*/  LDCU.64 UR8, c[0x4][0x70] ;  /* 0x01000e00ff0877ac */ /* 0x000e620008000a00 */
[----:B------:R-:W-:Y:S01]  /*86c0*/  MOV R3, 0x0 ;  /* 0x0000000000037802 */ /* 0x000fe20000000f00 */
[----:B------:R-:W-:Y:S02]  /*86d0*/  HFMA2 R12, -RZ, RZ, 0, 5.9604644775390625e-08 ;  /* 0x00000001ff0c7431 */ /* 0x000fe400000001ff */
[----:B------:R-:W-:Y:S02]  /*86e0*/  IMAD.MOV.U32 R8, RZ, RZ, 0x192 ;  /* 0x00000192ff087424 */ /* 0x000fe400078e00ff */
[----:B------:R-:W-:Y:S01]  /*86f0*/  IMAD.MOV.U32 R13, RZ, RZ, RZ ;  /* 0x000000ffff0d7224 */ /* 0x000fe200078e00ff */
[----:B------:R-:W5:Y:S01]  /*8700*/  LDCU.64 UR6, c[0x4][0x78] ;  /* 0x01000f00ff0677ac */ /* 0x000f620008000a00 */
[----:B------:R-:W2:Y:S01]  /*8710*/  LDC.64 R2, c[0x4][R3] ;  /* 0x0100000003027b82 */ /* 0x000ea20000000a00 */
[----:B------:R-:W3:Y:S01]  /*8720*/  LDCU.64 UR4, c[0x4][0x10] ;  /* 0x01000200ff0477ac */ /* 0x000ee20008000a00 */
[----:B-1----:R-:W-:Y:S01]  /*8730*/  MOV R5, UR9 ;  /* 0x0000000900057c02 */ /* 0x002fe20008000f00 */
[----:B------:R-:W-:Y:S01]  /*8740*/  IMAD.U32 R4, RZ, RZ, UR8 ;  /* 0x00000008ff047e24 */ /* 0x000fe2000f8e00ff */
[----:B-----5:R-:W-:Y:S01]  /*8750*/  MOV R7, UR7 ;  /* 0x0000000700077c02 */ /* 0x020fe20008000f00 */
[----:B------:R-:W-:Y:S01]  /*8760*/  IMAD.U32 R6, RZ, RZ, UR6 ;  /* 0x00000006ff067e24 */ /* 0x000fe2000f8e00ff */
[----:B---3--:R-:W-:Y:S01]  /*8770*/  MOV R11, UR5 ;  /* 0x00000005000b7c02 */ /* 0x008fe20008000f00 */
[----:B------:R-:W-:Y:S02]  /*8780*/  IMAD.U32 R10, RZ, RZ, UR4 ;  /* 0x00000004ff0a7e24 */ /* 0x000fe4000f8e00ff */
[----:B------:R-:W-:Y:S07]  /*8790*/  LEPC R20, `(.L_x_113) ;  /* 0x000000001014794e */ /* 0x000fee0000000000 */
[----:B--2-4-:R-:W-:Y:S05]  /*87a0*/  CALL.ABS.NOINC R2 ;  /* 0x0000000002007343 */ /* 0x014fea0003c00000 */
.L_x_113:
[----:B---3--:R-:W-:Y:S01]  /*87b0*/  LOP3.LUT R20, R64, 0xffffe000, RZ, 0xc0, !PT ;  /* 0xffffe00040147812 */ /* 0x008fe200078ec0ff */
[----:B------:R-:W-:Y:S05]  /*87c0*/  WARPSYNC.ALL ;  /* 0x0000000000007948 */ /* 0x000fea0003800000 */
[----:B------:R-:W-:Y:S01]  /*87d0*/  R2UR UR4, R34 ;  /* 0x00000000220472ca */ /* 0x000fe200000e0000 */
[----:B------:R-:W-:Y:S01]  /*87e0*/  IMAD.U32 R105, RZ, RZ, UR48 ;  /* 0x00000030ff697e24 */ /* 0x000fe2000f8e00ff */
[----:B------:R-:W-:Y:S01]  /*87f0*/  LOP3.LUT R21, R65, 0xffffe000, RZ, 0xc0, !PT ;  /* 0xffffe00041157812 */ /* 0x000fe200078ec0ff */
[----:B------:R-:W-:Y:S01]  /*8800*/  BSSY.RECONVERGENT B0, `(.L_x_114) ;  /* 0x000005a000007945 */ /* 0x000fe20003800200 */
[----:B------:R-:W-:Y:S02]  /*8810*/  LOP3.LUT R49, R66, 0xffffe000, RZ, 0xc0, !PT ;  /* 0xffffe00042317812 */ /* 0x000fe400078ec0ff */
[----:B----4-:R-:W-:Y:S02]  /*8820*/  LOP3.LUT R48, R62, 0xffffe000, RZ, 0xc0, !PT ;  /* 0xffffe0003e307812 */ /* 0x010fe400078ec0ff */
[----:B------:R-:W-:Y:S02]  /*8830*/  LOP3.LUT R50, R58, 0xffffe000, RZ, 0xc0, !PT ;  /* 0xffffe0003a327812 */ /* 0x000fe400078ec0ff */
[----:B------:R-:W-:Y:S02]  /*8840*/  ISETP.NE.AND P6, PT, R93, RZ, PT ;  /* 0x000000ff5d00720c */ /* 0x000fe40003fc5270 */
[----:B------:R-:W-:Y:S01]  /*8850*/  ISETP.NE.AND P0, PT, R85, RZ, PT ;  /* 0x000000ff5500720c */ /* 0x000fe20003f05270 */
[----:B------:R-:W1:Y:S01]  /*8860*/  LDTM.16dp128bit.x8 R4, tmem[UR4+0x40] ;  /* 0x00004004000479ee */ /* 0x000e620008180000 */
[----:B------:R-:W-:Y:S09]  /*8870*/  LEA R108, R99, UR51, 0x3 ;  /* 0x00000033636c7c11 */ /* 0x000ff2000f8e18ff */
[----:B------:R-:W-:Y:S05]  /*8880*/  @P6 LEA R105, R105, UR51, 0x3 ;  /* 0x0000003369696c11 */ /* 0x000fea000f8e18ff */
[----:B------:R-:W-:Y:S01]  /*8890*/  @P6 VIADD R106, R105, 0x60 ;  /* 0x00000060696a6836 */ /* 0x000fe20000000000 */
[----:B------:R-:W-:Y:S04]  /*88a0*/  @P6 SHF.L.U32 R105, R83, 0x1f, RZ ;  /* 0x0000001f53696819 */ /* 0x000fe800000006ff */
[----:B------:R-:W-:Y:S01]  /*88b0*/  @P6 PRMT R106, R103, 0x654, R106 ;  /* 0x00000654676a6816 */ /* 0x000fe2000000006a */
[C---:B-1----:R-:W-:Y:S01]  /*88c0*/  FMUL R0, R33.reuse, R4 ;  /* 0x0000000421007220 */ /* 0x042fe20000400000 */
[C---:B------:R-:W-:Y:S01]  /*88d0*/  FMUL R2, R33.reuse, R5 ;  /* 0x0000000521027220 */ /* 0x040fe20000400000 */
[C---:B------:R-:W-:Y:S01]  /*88e0*/  FMUL R3, R33.reuse, R10 ;  /* 0x0000000a21037220 */ /* 0x040fe20000400000 */
[----:B------:R-:W-:Y:S01]  /*88f0*/  FMUL R4, R33, R11 ;  /* 0x0000000b21047220 */ /* 0x000fe20000400000 */
[C---:B--2---:R-:W-:Y:S01]  /*8900*/  FFMA R36, R35.reuse, R20, R0 ;  /* 0x0000001423247223 */ /* 0x044fe20000000000 */
[----:B------:R-:W-:Y:S01]  /*8910*/  LOP3.LUT R20, R60, 0xffffe000, RZ, 0xc0, !PT ;  /* 0xffffe0003c147812 */ /* 0x000fe200078ec0ff */
        /* <DEDUP_REMOVED lines=29> */
[----:B------:R-:W-:Y:S01]  /*8af0*/  FMUL R8, R33, R15 ;  /* 0x0000000f21087220 */ /* 0x000fe20000400000 */
[C---:B------:R-:W-:Y:S01]  /*8b00*/  FFMA R44, R35.reuse, R48, R5 ;  /* 0x00000030232c7223 */ /* 0x040fe20000000005 */
[C---:B------:R-:W-:Y:S01]  /*8b10*/  FFMA R45, R35.reuse, R21, R6 ;  /* 0x00000015232d7223 */ /* 0x040fe20000000006 */
[----:B------:R-:W-:Y:S01]  /*8b20*/  FFMA R46, R35, R50, R7 ;  /* 0x00000032232e7223 */ /* 0x000fe20000000007 */
[----:B------:R-:W-:Y:S01]  /*8b30*/  FMUL R9, R33, R16 ;  /* 0x0000001021097220 */ /* 0x000fe20000400000 */
[----:B------:R-:W-:Y:S01]  /*8b40*/  LOP3.LUT R21, R53, 0xffffe000, RZ, 0xc0, !PT ;  /* 0xffffe00035157812 */ /* 0x000fe200078ec0ff */
[----:B------:R-:W-:Y:S01]  /*8b50*/  FFMA R47, R35, R49, R8 ;  /* 0x00000031232f7223 */ /* 0x000fe20000000008 */
[C---:B------:R-:W-:Y:S01]  /*8b60*/  FMUL R10, R33.reuse, R17 ;  /* 0x00000011210a7220 */ /* 0x040fe20000400000 */
[----:B------:R-:W-:Y:S01]  /*8b70*/  LOP3.LUT R48, R54, 0xffffe000, RZ, 0xc0, !PT ;  /* 0xffffe00036307812 */ /* 0x000fe200078ec0ff */
        /* <DEDUP_REMOVED lines=34> */
.L_x_115:
[----:B------:R-:W-:Y:S05]  /*8da0*/  BSYNC.RECONVERGENT B0 ;  /* 0x0000000000007941 */ /* 0x000fea0003800200 */
.L_x_114:
        /* <DEDUP_REMOVED lines=20> */
.L_x_119:
[----:B------:R-:W-:Y:S05]  /*8ef0*/  BSYNC B0 ;  /* 0x0000000000007941 */ /* 0x000fea0003800000 */
.L_x_118:
[----:B------:R-:W-:Y:S11]  /*8f00*/  ISETP.NE.AND P0, PT, R102, RZ, PT ;  /* 0x000000ff6600720c */ /* 0x000ff60003f05270 */
[----:B------:R-:W-:Y:S02]  /*8f10*/  @!UPT UIADD3 URZ, UPT, UPT, URZ, URZ, URZ ;  /* 0x000000fffffff290 */ /* 0x000fe4000fffe0ff */
[----:B------:R-:W-:Y:S01]  /*8f20*/  @P0 IADD3 R2, PT, PT, R89, R104, RZ ;  /* 0x0000006859020210 */ /* 0x000fe20007ffe0ff */
[----:B------:R-:W-:Y:S05]  /*8f30*/  @P0 WARPSYNC.ALL ;  /* 0x0000000000000948 */ /* 0x000fea0003800000 */
[----:B------:R3:W4:Y:S04]  /*8f40*/  @P0 LDSM.16.M88.4 R64, [R99+UR51+0x400] ;  /* 0x000400336340083b */ /* 0x0007280008000200 */
[----:B------:R3:W1:Y:S04]  /*8f50*/  @P0 LDSM.16.M88.4 R60, [R0+0x400] ;  /* 0x00040000003c083b */ /* 0x0006680000000200 */
[----:B------:R3:W1:Y:S04]  /*8f60*/  @P0 LDSM.16.M88.4 R56, [R104+0x400] ;  /* 0x000400006838083b */ /* 0x0006680000000200 */
[----:B------:R3:W1:Y:S02]  /*8f70*/  @P0 LDSM.16.M88.4 R52, [R2+0x400] ;  /* 0x000400000234083b */ /* 0x0006640000000200 */
.L_x_117:
[----:B------:R-:W-:Y:S05]  /*8f80*/  BSYNC B1 ;  /* 0x0000000000017941 */ /* 0x000fea0003800000 */
.L_x_116:
        /* <DEDUP_REMOVED lines=11> */
[----:B---3--:R-:W3:Y:S01]  /*9040*/  LDC.64 R2, c[0x4][R3] ;  /* 0x0100000003027b82 */ /* 0x008ee20000000a00 */
[----:B------:R-:W2:Y:S01]  /*9050*/  LDCU.64 UR4, c[0x4][0x10] ;  /* 0x01000200ff0477ac */ /* 0x000ea20008000a00 */
[----:B-1----:R-:W-:Y:S01]  /*9060*/  MOV R5, UR9 ;  /* 0x0000000900057c02 */ /* 0x002fe20008000f00 */
[----:B------:R-:W-:Y:S01]  /*9070*/  IMAD.U32 R4, RZ, RZ, UR8 ;  /* 0x00000008ff047e24 */ /* 0x000fe2000f8e00ff */
[----:B-----5:R-:W-:Y:S01]  /*9080*/  MOV R7, UR7 ;  /* 0x0000000700077c02 */ /* 0x020fe20008000f00 */
[----:B------:R-:W-:Y:S01]  /*9090*/  IMAD.U32 R6, RZ, RZ, UR6 ;  /* 0x00000006ff067e24 */ /* 0x000fe2000f8e00ff */
[----:B--2---:R-:W-:Y:S01]  /*90a0*/  MOV R11, UR5 ;  /* 0x00000005000b7c02 */ /* 0x004fe20008000f00 */
[----:B------:R-:W-:Y:S02]  /*90b0*/  IMAD.U32 R10, RZ, RZ, UR4 ;  /* 0x00000004ff0a7e24 */ /* 0x000fe4000f8e00ff */
[----:B------:R-:W-:Y:S07]  /*90c0*/  LEPC R20, `(.L_x_121) ;  /* 0x000000001014794e */ /* 0x000fee0000000000 */
[----:B---34-:R-:W-:Y:S05]  /*90d0*/  CALL.ABS.NOINC R2 ;  /* 0x0000000002007343 */ /* 0x018fea0003c00000 */
.L_x_121:
[----:B------:R-:W-:Y:S01]  /*90e0*/  ISETP.NE.AND P0, PT, R85, RZ, PT ;  /* 0x000000ff5500720c */ /* 0x000fe20003f05270 */
[----:B------:R-:W-:Y:S05]  /*90f0*/  WARPSYNC.ALL ;  /* 0x0000000000007948 */ /* 0x000fea0003800000 */
[----:B------:R-:W-:Y:S01]  /*9100*/  R2UR UR4, R34 ;  /* 0x00000000220472ca */ /* 0x000fe200000e0000 */
[----:B------:R-:W-:Y:S01]  /*9110*/  BSSY.RECONVERGENT B0, `(.L_x_122) ;  /* 0x000005a000007945 */ /* 0x000fe20003800200 */
[----:B---34-:R-:W-:Y:S02]  /*9120*/  LOP3.LUT R0, R64, 0xffffe000, RZ, 0xc0, !PT ;  /* 0xffffe00040007812 */ /* 0x018fe400078ec0ff */
[----:B------:R-:W-:Y:S02]  /*9130*/  LOP3.LUT R2, R65, 0xffffe000, RZ, 0xc0, !PT ;  /* 0xffffe00041027812 */ /* 0x000fe400078ec0ff */
[----:B------:R-:W-:Y:S02]  /*9140*/  LOP3.LUT R3, R66, 0xffffe000, RZ, 0xc0, !PT ;  /* 0xffffe00042037812 */ /* 0x000fe400078ec0ff */
[----:B------:R-:W-:Y:S02]  /*9150*/  LOP3.LUT R20, R67, 0xffffe000, RZ, 0xc0, !PT ;  /* 0xffffe00043147812 */ /* 0x000fe400078ec0ff */
[----:B------:R-:W-:Y:S02]  /*9160*/  LOP3.LUT R21, R60, 0xffffe000, RZ, 0xc0, !PT ;  /* 0xffffe0003c157812 */ /* 0x000fe400078ec0ff */
[----:B--2---:R-:W-:Y:S01]  /*9170*/  LOP3.LUT R36, R61, 0xffffe000, RZ, 0xc0, !PT ;  /* 0xffffe0003d247812 */ /* 0x004fe200078ec0ff */
[----:B------:R-:W1:Y:S01]  /*9180*/  LDTM.16dp128bit.x8 R4, tmem[UR4+0x60] ;  /* 0x00006004000479ee */ /* 0x000e620008180000 */
[----:B------:R-:W-:Y:S01]  /*9190*/  R2UR UR4, R98 ;  /* 0x00000000620472ca */ /* 0x000fe200000e0000 */
[----:B------:R-:W-:Y:S01]  /*91a0*/  NOP ;  /* 0x0000000000007918 */ /* 0x000fe20000000000 */
[----:B------:R-:W-:Y:S02]  /*91b0*/  LOP3.LUT R37, R62, 0xffffe000, RZ, 0xc0, !PT ;  /* 0xffffe0003e257812 */ /* 0x000fe400078ec0ff */
[----:B------:R-:W-:Y:S02]  /*91c0*/  LOP3.LUT R38, R63, 0xffffe000, RZ, 0xc0, !PT ;  /* 0xffffe0003f267812 */ /* 0x000fe400078ec0ff */
[----:B------:R-:W-:Y:S02]  /*91d0*/  LOP3.LUT R39, R56, 0xffffe000, RZ, 0xc0, !PT ;  /* 0xffffe00038277812 */ /* 0x000fe400078ec0ff */
[----:B------:R-:W-:Y:S02]  /*91e0*/  LOP3.LUT R40, R57, 0xffffe000, RZ, 0xc0, !PT ;  /* 0xffffe00039287812 */ /* 0x000fe400078ec0ff */
[----:B------:R-:W-:Y:S02]  /*91f0*/  LOP3.LUT R41, R58, 0xffffe000, RZ, 0xc0, !PT ;  /* 0xffffe0003a297812 */ /* 0x000fe400078ec0ff */
[----:B------:R-:W-:Y:S01]  /*9200*/  LOP3.LUT R42, R59, 0xffffe000, RZ, 0xc0, !PT ;  /* 0xffffe0003b2a7812 */ /* 0x000fe200078ec0ff */
[----:B------:R-:W-:Y:S01]  /*9210*/  UIADD3 UR4, UPT, UPT, UR4, 0xb0, URZ ;  /* 0x000000b004047890 */ /* 0x000fe2000fffe0ff */
[----:B------:R-:W-:Y:S02]  /*9220*/  LOP3.LUT R43, R52, 0xffffe000, RZ, 0xc0, !PT ;  /* 0xffffe000342b7812 */ /* 0x000fe400078ec0ff */
[----:B------:R-:W-:Y:S01]  /*9230*/  LOP3.LUT R44, R53, 0xffffe000, RZ, 0xc0, !PT ;  /* 0xffffe000352c7812 */ /* 0x000fe200078ec0ff */
[----:B------:R-:W-:Y:S01]  /*9240*/  UPRMT UR4, UR49, 0x654, UR4 ;  /* 0x0000065431047896 */ /* 0x000fe20008000004 */
[----:B------:R-:W-:Y:S02]  /*9250*/  LOP3.LUT R45, R54, 0xffffe000, RZ, 0xc0, !PT ;  /* 0xffffe000362d7812 */ /* 0x000fe400078ec0ff */
[----:B------:R-:W-:Y:S01]  /*9260*/  LOP3.LUT R46, R55, 0xffffe000, RZ, 0xc0, !PT ;  /* 0xffffe000372e7812 */ /* 0x000fe200078ec0ff */
[C---:B-1----:R-:W-:Y:S01]  /*9270*/  FMUL R4, R33.reuse, R4 ;  /* 0x0000000421047220 */ /* 0x042fe20000400000 */
[C---:B------:R-:W-:Y:S01]  /*9280*/  FMUL R5, R33.reuse, R5 ;  /* 0x0000000521057220 */ /* 0x040fe20000400000 */
[C---:B------:R-:W-:Y:S01]  /*9290*/  FMUL R6, R33.reuse, R6 ;  /* 0x0000000621067220 */ /* 0x040fe20000400000 */
[----:B------:R-:W-:Y:S01]  /*92a0*/  FMUL R7, R33, R7 ;  /* 0x0000000721077220 */ /* 0x000fe20000400000 */
[----:B------:R-:W-:Y:S01]  /*92b0*/  FFMA R4, R35, R0, R4 ;  /* 0x0000000023047223 */ /* 0x000fe20000000004 */
[----:B------:R-:W-:Y:S01]  /*92c0*/  FMUL R8, R33, R8 ;  /* 0x0000000821087220 */ /* 0x000fe20000400000 */
[----:B------:R-:W-:Y:S01]  /*92d0*/  FFMA R5, R35, R2, R5 ;  /* 0x0000000223057223 */ /* 0x000fe20000000005 */
[----:B------:R-:W-:Y:S01]  /*92e0*/  FMUL R9, R33, R9 ;  /* 0x0000000921097220 */ /* 0x000fe20000400000 */
[----:B------:R-:W-:Y:S01]  /*92f0*/  FFMA R6, R35, R3, R6 ;  /* 0x0000000323067223 */ /* 0x000fe20000000006 */
[----:B------:R-:W-:Y:S01]  /*9300*/  F2FP.TF32.F32.PACK_B R4, R4 ;  /* 0x00000004ff04723e */ /* 0x000fe200024050ff */
[----:B------:R-:W-:Y:S01]  /*9310*/  FMUL R10, R33, R10 ;  /* 0x0000000a210a7220 */ /* 0x000fe20000400000 */
[----:B------:R-:W-:Y:S01]  /*9320*/  F2FP.TF32.F32.PACK_B R5, R5 ;  /* 0x00000005ff05723e */ /* 0x000fe200024050ff */
[----:B------:R-:W-:Y:S01]  /*9330*/  FFMA R7, R35, R20, R7 ;  /* 0x0000001423077223 */ /* 0x000fe20000000007 */
[----:B------:R-:W-:Y:S01]  /*9340*/  FMUL R11, R33, R11 ;  /* 0x0000000b210b7220 */ /* 0x000fe20000400000 */
        /* <DEDUP_REMOVED lines=8> */
[----:B------:R-:W-:Y:S01]  /*93d0*/  F2FP.TF32.F32.PACK_B R6, R6 ;  /* 0x00000006ff06723e */ /* 0x000fe200024050ff */
[----:B------:R-:W-:Y:S01]  /*93e0*/  FFMA R12, R35, R39, R12 ;  /* 0x00000027230c7223 */ /* 0x000fe2000000000c */
[----:B------:R-:W-:Y:S01]  /*93f0*/  F2FP.TF32.F32.PACK_B R7, R7 ;  /* 0x00000007ff07723e */ /* 0x000fe200024050ff */
        /* <DEDUP_REMOVED lines=8> */
[C---:B------:R-:W-:Y:S01]  /*9480*/  FFMA R16, R35.reuse, R43, R16 ;  /* 0x0000002b23107223 */ /* 0x040fe20000000010 */
[----:B------:R-:W-:Y:S01]  /*9490*/  F2FP.TF32.F32.PACK_B R9, R9 ;  /* 0x00000009ff09723e */ /* 0x000fe200024050ff */
[----:B------:R-:W-:Y:S01]  /*94a0*/  SYNCS.ARRIVE.TRANS64.RED.A1T0 RZ, [UR4], RZ ;  /* 0x000000ffffff79a7 */ /* 0x000fe20008100404 */
[----:B------:R1:W-:Y:S01]  /*94b0*/  STSM.16.M88.4 [R95+0x6400], R4 ;  /* 0x006400045f007844 */ /* 0x0003e20000000200 */
[----:B------:R-:W-:Y:S01]  /*94c0*/  F2FP.TF32.F32.PACK_B R10, R10 ;  /* 0x0000000aff0a723e */ /* 0x000fe200024050ff */
[C---:B------:R-:W-:Y:S01]  /*94d0*/  FFMA R17, R35.reuse, R44, R17 ;  /* 0x0000002c23117223 */ /* 0x040fe20000000011 */
[----:B------:R-:W-:Y:S01]  /*94e0*/  F2FP.TF32.F32.PACK_B R11, R11 ;  /* 0x0000000bff0b723e */ /* 0x000fe200024050ff */
[C---:B------:R-:W-:Y:S01]  /*94f0*/  FFMA R18, R35.reuse, R45, R18 ;  /* 0x0000002d23127223 */ /* 0x040fe20000000012 */
[----:B------:R-:W-:Y:S01]  /*9500*/  FFMA R19, R35, R46, R19 ;  /* 0x0000002e23137223 */ /* 0x000fe20000000013 */
[----:B------:R-:W-:Y:S02]  /*9510*/  F2FP.TF32.F32.PACK_B R12, R12 ;  /* 0x0000000cff0c723e */ /* 0x000fe400024050ff */
[----:B------:R1:W-:Y:S01]  /*9520*/  STSM.16.M88.4 [R94+0x6400], R8 ;  /* 0x006400085e007844 */ /* 0x0003e20000000200 */
[----:B------:R-:W-:Y:S02]  /*9530*/  F2FP.TF32.F32.PACK_B R13, R13 ;  /* 0x0000000dff0d723e */ /* 0x000fe400024050ff */
[----:B------:R-:W-:Y:S02]  /*9540*/  F2FP.TF32.F32.PACK_B R14, R14 ;  /* 0x0000000eff0e723e */ /* 0x000fe400024050ff */
        /* <DEDUP_REMOVED lines=15> */
[----:B------:R-:W-:Y:S02]  /*9640*/  UIADD3 UR4, UP0, UPT, UR56, 0x780, URZ ;  /* 0x0000078038047890 */ /* 0x000fe4000ff1e0ff */
[----:B------:R-:W-:Y:S02]  /*9650*/  UIADD3 UR40, UPT, UPT, UR51, 0x6400, URZ ;  /* 0x0000640033287890 */ /* 0x000fe4000fffe0ff */
[----:B------:R-:W-:Y:S02]  /*9660*/  UIADD3 UR41, UPT, UPT, UR52, 0x60, URZ ;  /* 0x0000006034297890 */ /* 0x000fe4000fffe0ff */
[----:B------:R-:W-:Y:S09]  /*9670*/  UIADD3.X UR5, UPT, UPT, URZ, UR57, URZ, UP0, !UPT ;  /* 0x00000039ff057290 */ /* 0x000ff200087fe4ff */
[----:B------:R2:W-:Y:S01]  /*9680*/  UTMASTG.5D [UR40], [UR4] ;  /* 0x00000028040073b5 */ /* 0x0005e20008020000 */
[----:B------:R0:W-:Y:S01]  /*9690*/  UTMACMDFLUSH ;  /* 0x00000000000079b7 */ /* 0x0001e20000000000 */
[----:B--2---:R-:W-:Y:S04]  /*96a0*/  DEPBAR.LE SB0, 0x1 ;  /* 0x000080400000791a */ /* 0x004fe80000000000 */
.L_x_123:
[----:B------:R-:W-:Y:S05]  /*96b0*/  BSYNC.RECONVERGENT B0 ;  /* 0x0000000000007941 */ /* 0x000fea0003800200 */
.L_x_122:
[----:B------:R-:W-:Y:S01]  /*96c0*/  BAR.SYNC.DEFER_BLOCKING 0x1, 0x80 ;  /* 0x0042000000007b1d */ /* 0x000fe20000010000 */
[----:B------:R-:W-:Y:S01]  /*96d0*/  UISETP.NE.AND UP0, UPT, UR54, -0x4, UPT ;  /* 0xfffffffc3600788c */ /* 0x000fe2000bf05270 */
[----:B------:R-:W-:Y:S08]  /*96e0*/  IADD3 R0, PT, PT, R30, 0x1, RZ ;  /* 0x000000011e007810 */ /* 0x000ff00007ffe0ff */
[----:B------:R-:W-:Y:S05]  /*96f0*/  BRA.U !UP0, `(.L_x_124) ;  /* 0x0000000108247547 */ /* 0x000fea000b800000 */
[----:B------:R-:W-:Y:S01]  /*9700*/  ISETP.NE.AND P0, PT, R93, RZ, PT ;  /* 0x000000ff5d00720c */ /* 0x000fe20003f05270 */
[----:B------:R-:W-:Y:S01]  /*9710*/  IMAD.U32 R2, RZ, RZ, UR55 ;  /* 0x00000037ff027e24 */ /* 0x000fe2000f8e00ff */
[----:B------:R-:W-:Y:S04]  /*9720*/  UIADD3 UR55, UPT, UPT, UR55, 0x1, URZ ;  /* 0x0000000137377890 */ /* 0x000fe8000fffe0ff */
[----:B------:R-:W-:Y:S04]  /*9730*/  UISETP.NE.AND UP0, UPT, UR55, 0x4, UPT ;  /* 0x000000043700788c */ /* 0x000fe8000bf05270 */
[----:B------:R-:W-:Y:S03]  /*9740*/  USEL UR55, UR55, URZ, UP0 ;  /* 0x000000ff37377287 */ /* 0x000fe60008000000 */
[----:B------:R-:W-:Y:S05]  /*9750*/  @P0 LEA R2, R2, UR51, 0x3 ;  /* 0x0000003302020c11 */ /* 0x000fea000f8e18ff */
[----:B------:R-:W-:Y:S05]  /*9760*/  @P0 VIADD R2, R2, 0x60 ;  /* 0x0000006002020836 */ /* 0x000fea0000000000 */
[----:B------:R-:W-:Y:S04]  /*9770*/  @P0 PRMT R2, R103, 0x654, R2 ;  /* 0x0000065467020816 */ /* 0x000fe80000000002 */
[----:B------:R2:W-:Y:S03]  /*9780*/  @P0 SYNCS.ARRIVE.TRANS64.RED.A1T0 RZ, [R2+URZ], RZ ;  /* 0x000000ff02ff09a7 */ /* 0x0005e600081004ff */
.L_x_124:
[----:B------:R-:W-:Y:S01]  /*9790*/  ISETP.NE.AND P1, PT, R91, RZ, PT ;  /* 0x000000ff5b00720c */ /* 0x000fe20003f25270 */
[----:B------:R-:W-:Y:S01]  /*97a0*/  UIADD3 UR54, UPT, UPT, UR54, 0x4, URZ ;  /* 0x0000000436367890 */ /* 0x000fe2000fffe0ff */
[C---:B------:R-:W-:Y:S01]  /*97b0*/  ISETP.NE.AND P0, PT, R0.reuse, 0x2, PT ;  /* 0x000000020000780c */ /* 0x040fe20003f05270 */
[----:B------:R-:W-:Y:S01]  /*97c0*/  UMOV UR48, UR53 ;  /* 0x0000003500307c82 */ /* 0x000fe20008000000 */
[----:B------:R-:W-:Y:S01]  /*97d0*/  LOP3.LUT R81, R81, 0x1, RZ, 0x3c, !PT ;  /* 0x0000000151517812 */ /* 0x000fe200078e3cff */
[----:B-1----:R-:W-:Y:S01]  /*97e0*/  IMAD.IADD R19, R29, 0x1, R51 ;  /* 0x000000011d137824 */ /* 0x002fe200078e0233 */
[----:B------:R-:W-:Y:S01]  /*97f0*/  SEL R3, RZ, 0x1, P0 ;  /* 0x00000001ff037807 */ /* 0x000fe20000000000 */
[----:B------:R-:W-:Y:S01]  /*9800*/  IMAD.IADD R21, R31, 0x1, R74 ;  /* 0x000000011f157824 */ /* 0x000fe200078e024a */
[----:B------:R-:W-:Y:S02]  /*9810*/  SEL R30, R0, RZ, P0 ;  /* 0x000000ff001e7207 */ /* 0x000fe40000000000 */
[----:B------:R-:W-:Y:S03]  /*9820*/  LOP3.LUT R82, R82, R3, RZ, 0x3c, !PT ;  /* 0x0000000352527212 */ /* 0x000fe600078e3cff */
[----:B------:R-:W-:Y:S05]  /*9830*/  @P1 BRA `(.L_x_125) ;  /* 0xffffffc400e41947 */ /* 0x000fea000383ffff */
[----:B------:R-:W-:-:S09]  /*9840*/  UISETP.NE.AND UP0, UPT, UR50, URZ, UPT ;  /* 0x000000ff3200728c */ /* 0x000fd2000bf05270 */
[----:B------:R-:W-:Y:S05]  /*9850*/  BRA.U !UP0, `(.L_x_126) ;  /* 0x0000000108487547 */ /* 0x000fea000b800000 */
[----:B------:R-:W1:Y:S02]  /*9860*/  LDCU.64 UR4, c[0x0][0x990] ;  /* 0x00013200ff0477ac */ /* 0x000e640008000a00 */
[----:B-1----:R-:W-:-:S04]  /*9870*/  UISETP.NE.U32.AND UP0, UPT, UR4, URZ, UPT ;  /* 0x000000ff0400728c */ /* 0x002fc8000bf05070 */
[----:B------:R-:W-:-:S09]  /*9880*/  UISETP.NE.AND.EX UP0, UPT, UR5, URZ, UPT, UP0 ;  /* 0x000000ff0500728c */ /* 0x000fd2000bf05300 */
[----:B------:R-:W-:Y:S05]  /*9890*/  BRA.U UP0, `(.L_x_127) ;  /* 0x00000001000c7547 */ /* 0x000fea000b800000 */
[----:B------:R-:W-:-:S13]  /*98a0*/  FSETP.NEU.AND P0, PT, R35, RZ, PT ;  /* 0x000000ff2300720b */ /* 0x000fda0003f0d000 */
[----:B------:R-:W-:Y:S05]  /*98b0*/  @!P0 EXIT ;  /* 0x000000000000894d */ /* 0x000fea0003800000 */
[----:B------:R-:W-:Y:S05]  /*98c0*/  BRA `(.L_x_126) ;  /* 0x00000000002c7947 */ /* 0x000fea0003800000 */
.L_x_127:
[----:B------:R-:W-:Y:S01]  /*98d0*/  ISETP.NE.AND P0, PT, R92, RZ, PT ;  /* 0x000000ff5c00720c */ /* 0x000fe20003f05270 */
[----:B------:R-:W-:-:S12]  /*98e0*/  BSSY.RECONVERGENT B0, `(.L_x_126) ;  /* 0x0000009000007945 */ /* 0x000fd80003800200 */
[----:B------:R-:W-:Y:S05]  /*98f0*/  @P0 BRA `(.L_x_128) ;  /* 0x0000000000140947 */ /* 0x000fea0003800000 */
[----:B------:R-:W1:Y:S02]  /*9900*/  LDCU.64 UR4, c[0x0][0x988] ;  /* 0x00013100ff0477ac */ /* 0x000e640008000a00 */
[----:B-1----:R-:W-:-:S04]  /*9910*/  ISETP.NE.U32.AND P0, PT, RZ, UR4, PT ;  /* 0x00000004ff007c0c */ /* 0x002fc8000bf05070 */
[----:B------:R-:W-:-:S13]  /*9920*/  ISETP.NE.AND.EX P0, PT, RZ, UR5, PT, P0 ;  /* 0x00000005ff007c0c */ /* 0x000fda000bf05300 */
[----:B------:R-:W-:Y:S05]  /*9930*/  @!P0 EXIT ;  /* 0x000000000000894d */ /* 0x000fea0003800000 */
[----:B------:R-:W-:Y:S05]  /*9940*/  BRA `(.L_x_129) ;  /* 0x0000000000087947 */ /* 0x000fea0003800000 */
.L_x_128:
[----:B------:R-:W-:-:S13]  /*9950*/  FSETP.NEU.AND P0, PT, R35, RZ, PT ;  /* 0x000000ff2300720b */ /* 0x000fda0003f0d000 */
[----:B------:R-:W-:Y:S05]  /*9960*/  @!P0 EXIT ;  /* 0x000000000000894d */ /* 0x000fea0003800000 */
.L_x_129:
[----:B------:R-:W-:Y:S05]  /*9970*/  BSYNC.RECONVERGENT B0 ;  /* 0x0000000000007941 */ /* 0x000fea0003800200 */
.L_x_126:
[----:B------:R-:W-:Y:S01]  /*9980*/  ULEA UR4, UR55, UR51, 0x3 ;  /* 0x0000003337047291 */ /* 0x000fe2000f8e18ff */
[----:B------:R-:W-:-:S04]  /*9990*/  DEPBAR.LE SB0, 0x0 ;  /* 0x000080000000791a */ /* 0x000fc80000000000 */
[----:B------:R-:W-:-:S04]  /*99a0*/  UIADD3 UR4, UPT, UPT, UR4, 0x60, URZ ;  /* 0x0000006004047890 */ /* 0x000fc8000fffe0ff */
[----:B------:R-:W-:-:S09]  /*99b0*/  UPRMT UR4, UR49, 0x654, UR4 ;  /* 0x0000065431047896 */ /* 0x000fd20008000004 */
[----:B------:R-:W-:Y:S01]  /*99c0*/  SYNCS.ARRIVE.TRANS64.RED.A1T0 RZ, [UR4], RZ ;  /* 0x000000ffffff79a7 */ /* 0x000fe20008100404 */
[----:B------:R-:W-:Y:S05]  /*99d0*/  EXIT ;  /* 0x000000000000794d */ /* 0x000fea0003800000 */
.L_x_24:
[----:B------:R-:W-:Y:S07]  /*99e0*/  MOV R3, UR53 ;  /* 0x0000003500037c02 */ /* 0x000fee0008000f00 */
.L_x_130:
[----:B---3--:R3:W4:Y:S02]  /*99f0*/  SYNCS.PHASECHK.TRANS64.TRYWAIT P0, [R3+URZ+0x20], R18 ;  /* 0x00002012030075a7 */ /* 0x00872400080011ff */
[----:B----4-:R-:W-:Y:S05]  /*9a00*/  @!P0 NANOSLEEP.SYNCS 0x989680 ;  /* 0x009896800000895d */ /* 0x010fea0003900000 */
[----:B------:R-:W4:Y:S02]  /*9a10*/  @!P0 SYNCS.PHASECHK.TRANS64 P0, [R3+URZ+0x20], R18 ;  /* 0x00002012030085a7 */ /* 0x000f2400080010ff */
[----:B----4-:R-:W-:Y:S05]  /*9a20*/  @!P0 BRA `(.L_x_130) ;  /* 0xfffffffc00f08947 */ /* 0x010fea000383ffff */
[----:B------:R-:W-:Y:S05]  /*9a30*/  BRA `(.L_x_23) ;  /* 0xffffff8000c87947 */ /* 0x000fea000383ffff */
.L_x_31:
[----:B------:R-:W-:Y:S07]  /*9a40*/  MOV R4, UR53 ;  /* 0x0000003500047c02 */ /* 0x000fee0008000f00 */
.L_x_131:
[----:B--2---:R2:W1:Y:S02]  /*9a50*/  SYNCS.PHASECHK.TRANS64.TRYWAIT P0, [R4+URZ+0x20], R7 ;  /* 0x00002007040075a7 */ /* 0x00446400080011ff */
[----:B-1----:R-:W-:Y:S05]  /*9a60*/  @!P0 NANOSLEEP.SYNCS 0x989680 ;  /* 0x009896800000895d */ /* 0x002fea0003900000 */
[----:B------:R-:W1:Y:S02]  /*9a70*/  @!P0 SYNCS.PHASECHK.TRANS64 P0, [R4+URZ+0x20], R7 ;  /* 0x00002007040085a7 */ /* 0x000e6400080010ff */
[----:B-1----:R-:W-:Y:S05]  /*9a80*/  @!P0 BRA `(.L_x_131) ;  /* 0xfffffffc00f08947 */ /* 0x002fea000383ffff */
[----:B------:R-:W-:Y:S05]  /*9a90*/  BRA `(.L_x_30) ;  /* 0xffffff8800c07947 */ /* 0x000fea000383ffff */
.L_x_36:
[----:B-1----:R-:W-:-:S07]  /*9aa0*/  MOV R2, UR60 ;  /* 0x0000003c00027c02 */ /* 0x002fce0008000f00 */
.L_x_132:
[----:B-1----:R1:W4:Y:S02]  /*9ab0*/  SYNCS.PHASECHK.TRANS64.TRYWAIT P0, [R2+URZ+0x90], R3 ;  /* 0x00009003020075a7 */ /* 0x00232400080011ff */
[----:B----4-:R-:W-:Y:S05]  /*9ac0*/  @!P0 NANOSLEEP.SYNCS 0x989680 ;  /* 0x009896800000895d */ /* 0x010fea0003900000 */
[----:B------:R-:W4:Y:S02]  /*9ad0*/  @!P0 SYNCS.PHASECHK.TRANS64 P0, [R2+URZ+0x90], R3 ;  /* 0x00009003020085a7 */ /* 0x000f2400080010ff */
[----:B----4-:R-:W-:Y:S05]  /*9ae0*/  @!P0 BRA `(.L_x_132) ;  /* 0xfffffffc00f08947 */ /* 0x010fea000383ffff */
[----:B------:R-:W-:Y:S05]  /*9af0*/  BRA `(.L_x_133) ;  /* 0xffffff9000347947 */ /* 0x000fea000383ffff */
.L_x_40:
[----:B------:R-:W-:-:S07]  /*9b00*/  MOV R0, UR4 ;  /* 0x0000000400007c02 */ /* 0x000fce0008000f00 */
.L_x_134:
[----:B-1----:R1:W2:Y:S02]  /*9b10*/  SYNCS.PHASECHK.TRANS64.TRYWAIT P0, [R0+URZ], R3 ;  /* 0x00000003000075a7 */ /* 0x0022a400080011ff */
[----:B--2---:R-:W-:Y:S05]  /*9b20*/  @!P0 NANOSLEEP.SYNCS 0x989680 ;  /* 0x009896800000895d */ /* 0x004fea0003900000 */
[----:B------:R-:W2:Y:S02]  /*9b30*/  @!P0 SYNCS.PHASECHK.TRANS64 P0, [R0+URZ], R3 ;  /* 0x00000003000085a7 */ /* 0x000ea400080010ff */
[----:B--2---:R-:W-:Y:S05]  /*9b40*/  @!P0 BRA `(.L_x_134) ;  /* 0xfffffffc00f08947 */ /* 0x004fea000383ffff */
[----:B------:R-:W-:Y:S05]  /*9b50*/  BRA `(.L_x_135) ;  /* 0xffffff9400847947 */ /* 0x000fea000383ffff */
.L_x_41:
[----:B------:R-:W-:-:S07]  /*9b60*/  MOV R0, UR4 ;  /* 0x0000000400007c02 */ /* 0x000fce0008000f00 */
.L_x_136:
[----:B-1----:R1:W2:Y:S02]  /*9b70*/  SYNCS.PHASECHK.TRANS64.TRYWAIT P0, [R0+URZ], R3 ;  /* 0x00000003000075a7 */ /* 0x0022a400080011ff */
[----:B--2---:R-:W-:Y:S05]  /*9b80*/  @!P0 NANOSLEEP.SYNCS 0x989680 ;  /* 0x009896800000895d */ /* 0x004fea0003900000 */
[----:B------:R-:W2:Y:S02]  /*9b90*/  @!P0 SYNCS.PHASECHK.TRANS64 P0, [R0+URZ], R3 ;  /* 0x00000003000085a7 */ /* 0x000ea400080010ff */
[----:B--2---:R-:W-:Y:S05]  /*9ba0*/  @!P0 BRA `(.L_x_136) ;  /* 0xfffffffc00f08947 */ /* 0x004fea000383ffff */
[----:B------:R-:W-:Y:S05]  /*9bb0*/  BRA `(.L_x_137) ;  /* 0xffffff9400907947 */ /* 0x000fea000383ffff */
.L_x_42:
[----:B------:R-:W-:-:S07]  /*9bc0*/  MOV R0, UR4 ;  /* 0x0000000400007c02 */ /* 0x000fce0008000f00 */
.L_x_138:
[----:B-1----:R1:W2:Y:S02]  /*9bd0*/  SYNCS.PHASECHK.TRANS64.TRYWAIT P0, [R0+URZ], R3 ;  /* 0x00000003000075a7 */ /* 0x0022a400080011ff */
[----:B--2---:R-:W-:Y:S05]  /*9be0*/  @!P0 NANOSLEEP.SYNCS 0x989680 ;  /* 0x009896800000895d */ /* 0x004fea0003900000 */
[----:B------:R-:W2:Y:S02]  /*9bf0*/  @!P0 SYNCS.PHASECHK.TRANS64 P0, [R0+URZ], R3 ;  /* 0x00000003000085a7 */ /* 0x000ea400080010ff */
[----:B--2---:R-:W-:Y:S05]  /*9c00*/  @!P0 BRA `(.L_x_138) ;  /* 0xfffffffc00f08947 */ /* 0x004fea000383ffff */
[----:B------:R-:W-:Y:S05]  /*9c10*/  BRA `(.L_x_139) ;  /* 0xffffff94009c7947 */ /* 0x000fea000383ffff */
.L_x_45:
[----:B------:R-:W-:-:S07]  /*9c20*/  MOV R4, UR49 ;  /* 0x0000003100047c02 */ /* 0x000fce0008000f00 */
.L_x_140:
[----:B--2---:R2:W3:Y:S02]  /*9c30*/  SYNCS.PHASECHK.TRANS64.TRYWAIT P1, [R4+URZ+0x98], R7 ;  /* 0x00009807040075a7 */ /* 0x0044e400080211ff */
[----:B---3--:R-:W-:Y:S05]  /*9c40*/  @!P1 NANOSLEEP.SYNCS 0x989680 ;  /* 0x009896800000995d */ /* 0x008fea0003900000 */
[----:B------:R-:W3:Y:S02]  /*9c50*/  @!P1 SYNCS.PHASECHK.TRANS64 P1, [R4+URZ+0x98], R7 ;  /* 0x00009807040095a7 */ /* 0x000ee400080210ff */
[----:B---3--:R-:W-:Y:S05]  /*9c60*/  @!P1 BRA `(.L_x_140) ;  /* 0xfffffffc00f09947 */ /* 0x008fea000383ffff */
[----:B------:R-:W-:Y:S05]  /*9c70*/  BRA `(.L_x_141) ;  /* 0xffffff9800007947 */ /* 0x000fea000383ffff */
.L_x_46:
[----:B--2---:R-:W-:-:S07]  /*9c80*/  MOV R4, UR49 ;  /* 0x0000003100047c02 */ /* 0x004fce0008000f00 */
.L_x_142:
[----:B--2---:R2:W3:Y:S02]  /*9c90*/  SYNCS.PHASECHK.TRANS64.TRYWAIT P1, [R4+URZ+0x90], R5 ;  /* 0x00009005040075a7 */ /* 0x0044e400080211ff */
[----:B---3--:R-:W-:Y:S05]  /*9ca0*/  @!P1 NANOSLEEP.SYNCS 0x989680 ;  /* 0x009896800000995d */ /* 0x008fea0003900000 */
[----:B------:R-:W3:Y:S02]  /*9cb0*/  @!P1 SYNCS.PHASECHK.TRANS64 P1, [R4+URZ+0x90], R5 ;  /* 0x00009005040095a7 */ /* 0x000ee400080210ff */
[----:B---3--:R-:W-:Y:S05]  /*9cc0*/  @!P1 BRA `(.L_x_142) ;  /* 0xfffffffc00f09947 */ /* 0x008fea000383ffff */
[----:B------:R-:W-:Y:S05]  /*9cd0*/  BRA `(.L_x_143) ;  /* 0xffffff9800087947 */ /* 0x000fea000383ffff */
.L_x_54:
[----:B------:R-:W-:-:S07]  /*9ce0*/  MOV R0, UR7 ;  /* 0x0000000700007c02 */ /* 0x000fce0008000f00 */
.L_x_144:
[----:B--2---:R2:W3:Y:S02]  /*9cf0*/  SYNCS.PHASECHK.TRANS64.TRYWAIT P0, [R0+URZ+0x90], R5 ;  /* 0x00009005000075a7 */ /* 0x0044e400080011ff */
[----:B---3--:R-:W-:Y:S05]  /*9d00*/  @!P0 NANOSLEEP.SYNCS 0x989680 ;  /* 0x009896800000895d */ /* 0x008fea0003900000 */
[----:B------:R-:W3:Y:S02]  /*9d10*/  @!P0 SYNCS.PHASECHK.TRANS64 P0, [R0+URZ+0x90], R5 ;  /* 0x00009005000085a7 */ /* 0x000ee400080010ff */
[----:B---3--:R-:W-:Y:S05]  /*9d20*/  @!P0 BRA `(.L_x_144) ;  /* 0xfffffffc00f08947 */ /* 0x008fea000383ffff */
[----:B------:R-:W-:Y:S05]  /*9d30*/  BRA `(.L_x_145) ;  /* 0xffffff9c00b47947 */ /* 0x000fea000383ffff */
.L_x_55:
[----:B------:R-:W-:-:S07]  /*9d40*/  MOV R5, UR9 ;  /* 0x0000000900057c02 */ /* 0x000fce0008000f00 */
.L_x_146:
[----:B--2---:R2:W3:Y:S02]  /*9d50*/  SYNCS.PHASECHK.TRANS64.TRYWAIT P0, [R5+URZ+0xb0], R0 ;  /* 0x0000b000050075a7 */ /* 0x0044e400080011ff */
[----:B---3--:R-:W-:Y:S05]  /*9d60*/  @!P0 NANOSLEEP.SYNCS 0x989680 ;  /* 0x009896800000895d */ /* 0x008fea0003900000 */
[----:B------:R-:W3:Y:S02]  /*9d70*/  @!P0 SYNCS.PHASECHK.TRANS64 P0, [R5+URZ+0xb0], R0 ;  /* 0x0000b000050085a7 */ /* 0x000ee400080010ff */
[----:B---3--:R-:W-:Y:S05]  /*9d80*/  @!P0 BRA `(.L_x_146) ;  /* 0xfffffffc00f08947 */ /* 0x008fea000383ffff */
[----:B------:R-:W-:Y:S05]  /*9d90*/  BRA `(.L_x_147) ;  /* 0xffffff9c00d07947 */ /* 0x000fea000383ffff */
.L_x_58:
[----:B--2---:R-:W-:Y:S07]  /*9da0*/  MOV R0, UR8 ;  /* 0x0000000800007c02 */ /* 0x004fee0008000f00 */
.L_x_148:
[----:B--2---:R2:W3:Y:S02]  /*9db0*/  SYNCS.PHASECHK.TRANS64.TRYWAIT P0, [R0+URZ], R5 ;  /* 0x00000005000075a7 */ /* 0x0044e400080011ff */
[----:B---3--:R-:W-:Y:S05]  /*9dc0*/  @!P0 NANOSLEEP.SYNCS 0x989680 ;  /* 0x009896800000895d */ /* 0x008fea0003900000 */
[----:B------:R-:W3:Y:S02]  /*9dd0*/  @!P0 SYNCS.PHASECHK.TRANS64 P0, [R0+URZ], R5 ;  /* 0x00000005000085a7 */ /* 0x000ee400080010ff */
[----:B---3--:R-:W-:Y:S05]  /*9de0*/  @!P0 BRA `(.L_x_148) ;  /* 0xfffffffc00f08947 */ /* 0x008fea000383ffff */
[----:B------:R-:W-:Y:S05]  /*9df0*/  BRA `(.L_x_57) ;  /* 0xffffffa000007947 */ /* 0x000fea000383ffff */
.L_x_61:
[----:B------:R-:W-:-:S07]  /*9e00*/  MOV R0, UR5 ;  /* 0x0000000500007c02 */ /* 0x000fce0008000f00 */
.L_x_149:
[----:B--2---:R2:W4:Y:S02]  /*9e10*/  SYNCS.PHASECHK.TRANS64.TRYWAIT P0, [R0+URZ], R3 ;  /* 0x00000003000075a7 */ /* 0x00452400080011ff */
[----:B----4-:R-:W-:Y:S05]  /*9e20*/  @!P0 NANOSLEEP.SYNCS 0x989680 ;  /* 0x009896800000895d */ /* 0x010fea0003900000 */
[----:B------:R-:W4:Y:S02]  /*9e30*/  @!P0 SYNCS.PHASECHK.TRANS64 P0, [R0+URZ], R3 ;  /* 0x00000003000085a7 */ /* 0x000f2400080010ff */
[----:B----4-:R-:W-:Y:S05]  /*9e40*/  @!P0 BRA `(.L_x_149) ;  /* 0xfffffffc00f08947 */ /* 0x010fea000383ffff */
[----:B------:R-:W-:Y:S05]  /*9e50*/  BRA `(.L_x_150) ;  /* 0xffffffa400487947 */ /* 0x000fea000383ffff */
.L_x_62:
[----:B------:R-:W-:-:S07]  /*9e60*/  MOV R0, UR6 ;  /* 0x0000000600007c02 */ /* 0x000fce0008000f00 */
.L_x_151:
[----:B--2---:R2:W4:Y:S02]  /*9e70*/  SYNCS.PHASECHK.TRANS64.TRYWAIT P0, [R0+URZ], R3 ;  /* 0x00000003000075a7 */ /* 0x00452400080011ff */
[----:B----4-:R-:W-:Y:S05]  /*9e80*/  @!P0 NANOSLEEP.SYNCS 0x989680 ;  /* 0x009896800000895d */ /* 0x010fea0003900000 */
[----:B------:R-:W4:Y:S02]  /*9e90*/  @!P0 SYNCS.PHASECHK.TRANS64 P0, [R0+URZ], R3 ;  /* 0x00000003000085a7 */ /* 0x000f2400080010ff */
[----:B----4-:R-:W-:Y:S05]  /*9ea0*/  @!P0 BRA `(.L_x_151) ;  /* 0xfffffffc00f08947 */ /* 0x010fea000383ffff */
[----:B------:R-:W-:Y:S05]  /*9eb0*/  BRA `(.L_x_152) ;  /* 0xffffffa400547947 */ /* 0x000fea000383ffff */
.L_x_67:
[----:B------:R-:W-:Y:S07]  /*9ec0*/  MOV R3, UR17 ;  /* 0x0000001100037c02 */ /* 0x000fee0008000f00 */
.L_x_153:
[----:B---3--:R3:W4:Y:S02]  /*9ed0*/  SYNCS.PHASECHK.TRANS64.TRYWAIT P2, [R3+URZ+0x90], R0 ;  /* 0x00009000030075a7 */ /* 0x00872400080411ff */
[----:B----4-:R-:W-:Y:S05]  /*9ee0*/  @!P2 NANOSLEEP.SYNCS 0x989680 ;  /* 0x009896800000a95d */ /* 0x010fea0003900000 */
[----:B------:R-:W4:Y:S02]  /*9ef0*/  @!P2 SYNCS.PHASECHK.TRANS64 P2, [R3+URZ+0x90], R0 ;  /* 0x000090000300a5a7 */ /* 0x000f2400080410ff */
[----:B----4-:R-:W-:Y:S05]  /*9f00*/  @!P2 BRA `(.L_x_153) ;  /* 0xfffffffc00f0a947 */ /* 0x010fea000383ffff */
[----:B------:R-:W-:Y:S05]  /*9f10*/  BRA `(.L_x_154) ;  /* 0xffffffac00647947 */ /* 0x000fea000383ffff */
.L_x_70:
[----:B------:R-:W-:Y:S07]  /*9f20*/  MOV R0, UR17 ;  /* 0x0000001100007c02 */ /* 0x000fee0008000f00 */
.L_x_155:
[----:B--2---:R2:W3:Y:S02]  /*9f30*/  SYNCS.PHASECHK.TRANS64.TRYWAIT P0, [R0+URZ+0x88], R3 ;  /* 0x00008803000075a7 */ /* 0x0044e400080011ff */
[----:B---3--:R-:W-:Y:S05]  /*9f40*/  @!P0 NANOSLEEP.SYNCS 0x989680 ;  /* 0x009896800000895d */ /* 0x008fea0003900000 */
[----:B------:R-:W3:Y:S02]  /*9f50*/  @!P0 SYNCS.PHASECHK.TRANS64 P0, [R0+URZ+0x88], R3 ;  /* 0x00008803000085a7 */ /* 0x000ee400080010ff */
[----:B---3--:R-:W-:Y:S05]  /*9f60*/  @!P0 BRA `(.L_x_155) ;  /* 0xfffffffc00f08947 */ /* 0x008fea000383ffff */
[----:B------:R-:W-:Y:S05]  /*9f70*/  BRA `(.L_x_69) ;  /* 0xffffffb000747947 */ /* 0x000fea000383ffff */
.L_x_73:
[----:B------:R-:W-:Y:S07]  /*9f80*/  MOV R3, UR17 ;  /* 0x0000001100037c02 */ /* 0x000fee0008000f00 */
.L_x_156:
[----:B--2---:R2:W3:Y:S02]  /*9f90*/  SYNCS.PHASECHK.TRANS64.TRYWAIT P0, [R3+URZ+0x60], R12 ;  /* 0x0000600c030075a7 */ /* 0x0044e400080011ff */
[----:B---3--:R-:W-:Y:S05]  /*9fa0*/  @!P0 NANOSLEEP.SYNCS 0x989680 ;  /* 0x009896800000895d */ /* 0x008fea0003900000 */
[----:B------:R-:W3:Y:S02]  /*9fb0*/  @!P0 SYNCS.PHASECHK.TRANS64 P0, [R3+URZ+0x60], R12 ;  /* 0x0000600c030085a7 */ /* 0x000ee400080010ff */
[----:B---3--:R-:W-:Y:S05]  /*9fc0*/  @!P0 BRA `(.L_x_156) ;  /* 0xfffffffc00f08947 */ /* 0x008fea000383ffff */
[----:B------:R-:W-:Y:S05]  /*9fd0*/  BRA `(.L_x_157) ;  /* 0xffffffb4003c7947 */ /* 0x000fea000383ffff */
.L_x_74:
[----:B--2---:R-:W-:Y:S07]  /*9fe0*/  MOV R3, UR17 ;  /* 0x0000001100037c02 */ /* 0x004fee0008000f00 */
.L_x_158:
[----:B--2---:R2:W3:Y:S02]  /*9ff0*/  SYNCS.PHASECHK.TRANS64.TRYWAIT P0, [R3+URZ+0x68], R12 ;  /* 0x0000680c030075a7 */ /* 0x0044e400080011ff */
[----:B---3--:R-:W-:Y:S05]  /*a000*/  @!P0 NANOSLEEP.SYNCS 0x989680 ;  /* 0x009896800000895d */ /* 0x008fea0003900000 */
[----:B------:R-:W3:Y:S02]  /*a010*/  @!P0 SYNCS.PHASECHK.TRANS64 P0, [R3+URZ+0x68], R12 ;  /* 0x0000680c030085a7 */ /* 0x000ee400080010ff */
[----:B---3--:R-:W-:Y:S05]  /*a020*/  @!P0 BRA `(.L_x_158) ;  /* 0xfffffffc00f08947 */ /* 0x008fea000383ffff */
[----:B------:R-:W-:Y:S05]  /*a030*/  BRA `(.L_x_159) ;  /* 0xffffffb4007c7947 */ /* 0x000fea000383ffff */
.L_x_75:
[----:B--2---:R-:W-:Y:S07]  /*a040*/  MOV R3, UR17 ;  /* 0x0000001100037c02 */ /* 0x004fee0008000f00 */
.L_x_160:
[----:B--2---:R2:W3:Y:S02]  /*a050*/  SYNCS.PHASECHK.TRANS64.TRYWAIT P0, [R3+URZ+0x70], R12 ;  /* 0x0000700c030075a7 */ /* 0x0044e400080011ff */
[----:B---3--:R-:W-:Y:S05]  /*a060*/  @!P0 NANOSLEEP.SYNCS 0x989680 ;  /* 0x009896800000895d */ /* 0x008fea0003900000 */
[----:B------:R-:W3:Y:S02]  /*a070*/  @!P0 SYNCS.PHASECHK.TRANS64 P0, [R3+URZ+0x70], R12 ;  /* 0x0000700c030085a7 */ /* 0x000ee400080010ff */
[----:B---3--:R-:W-:Y:S05]  /*a080*/  @!P0 BRA `(.L_x_160) ;  /* 0xfffffffc00f08947 */ /* 0x008fea000383ffff */
[----:B------:R-:W-:Y:S05]  /*a090*/  BRA `(.L_x_161) ;  /* 0xffffffb400bc7947 */ /* 0x000fea000383ffff */
.L_x_76:
[----:B------:R-:W-:Y:S07]  /*a0a0*/  MOV R3, UR17 ;  /* 0x0000001100037c02 */ /* 0x000fee0008000f00 */
.L_x_162:
[----:B-1----:R1:W2:Y:S02]  /*a0b0*/  SYNCS.PHASECHK.TRANS64.TRYWAIT P0, [R3+URZ+0x78], R12 ;  /* 0x0000780c030075a7 */ /* 0x0022a400080011ff */
[----:B--2---:R-:W-:Y:S05]  /*a0c0*/  @!P0 NANOSLEEP.SYNCS 0x989680 ;  /* 0x009896800000895d */ /* 0x004fea0003900000 */
[----:B------:R-:W2:Y:S02]  /*a0d0*/  @!P0 SYNCS.PHASECHK.TRANS64 P0, [R3+URZ+0x78], R12 ;  /* 0x0000780c030085a7 */ /* 0x000ea400080010ff */
[----:B--2---:R-:W-:Y:S05]  /*a0e0*/  @!P0 BRA `(.L_x_162) ;  /* 0xfffffffc00f08947 */ /* 0x004fea000383ffff */
[----:B------:R-:W-:Y:S05]  /*a0f0*/  BRA `(.L_x_163) ;  /* 0xffffffb8003c7947 */ /* 0x000fea000383ffff */
.L_x_78:
[----:B------:R-:W-:-:S07]  /*a100*/  MOV R0, UR17 ;  /* 0x0000001100007c02 */ /* 0x000fce0008000f00 */
.L_x_164:
[----:B-1----:R1:W3:Y:S02]  /*a110*/  SYNCS.PHASECHK.TRANS64.TRYWAIT P0, [R0+URZ+0x60], R3 ;  /* 0x00006003000075a7 */ /* 0x0022e400080011ff */
[----:B---3--:R-:W-:Y:S05]  /*a120*/  @!P0 NANOSLEEP.SYNCS 0x989680 ;  /* 0x009896800000895d */ /* 0x008fea0003900000 */
[----:B------:R-:W3:Y:S02]  /*a130*/  @!P0 SYNCS.PHASECHK.TRANS64 P0, [R0+URZ+0x60], R3 ;  /* 0x00006003000085a7 */ /* 0x000ee400080010ff */
[----:B---3--:R-:W-:Y:S05]  /*a140*/  @!P0 BRA `(.L_x_164) ;  /* 0xfffffffc00f08947 */ /* 0x008fea000383ffff */
[----:B------:R-:W-:Y:S05]  /*a150*/  BRA `(.L_x_165) ;  /* 0xffffffb800947947 */ /* 0x000fea000383ffff */
.L_x_79:
[----:B-1----:R-:W-:-:S07]  /*a160*/  MOV R0, UR17 ;  /* 0x0000001100007c02 */ /* 0x002fce0008000f00 */
.L_x_166:
[----:B-1----:R1:W3:Y:S02]  /*a170*/  SYNCS.PHASECHK.TRANS64.TRYWAIT P0, [R0+URZ+0x68], R3 ;  /* 0x00006803000075a7 */ /* 0x0022e400080011ff */
[----:B---3--:R-:W-:Y:S05]  /*a180*/  @!P0 NANOSLEEP.SYNCS 0x989680 ;  /* 0x009896800000895d */ /* 0x008fea0003900000 */
[----:B------:R-:W3:Y:S02]  /*a190*/  @!P0 SYNCS.PHASECHK.TRANS64 P0, [R0+URZ+0x68], R3 ;  /* 0x00006803000085a7 */ /* 0x000ee400080010ff */
[----:B---3--:R-:W-:Y:S05]  /*a1a0*/  @!P0 BRA `(.L_x_166) ;  /* 0xfffffffc00f08947 */ /* 0x008fea000383ffff */
[----:B------:R-:W-:Y:S05]  /*a1b0*/  BRA `(.L_x_167) ;  /* 0xffffffb800847947 */ /* 0x000fea000383ffff */
.L_x_80:
[----:B-1----:R-:W-:-:S07]  /*a1c0*/  MOV R0, UR17 ;  /* 0x0000001100007c02 */ /* 0x002fce0008000f00 */
.L_x_168:
[----:B-1----:R1:W3:Y:S02]  /*a1d0*/  SYNCS.PHASECHK.TRANS64.TRYWAIT P0, [R0+URZ+0x70], R3 ;  /* 0x00007003000075a7 */ /* 0x0022e400080011ff */
[----:B---3--:R-:W-:Y:S05]  /*a1e0*/  @!P0 NANOSLEEP.SYNCS 0x989680 ;  /* 0x009896800000895d */ /* 0x008fea0003900000 */
[----:B------:R-:W3:Y:S02]  /*a1f0*/  @!P0 SYNCS.PHASECHK.TRANS64 P0, [R0+URZ+0x70], R3 ;  /* 0x00007003000085a7 */ /* 0x000ee400080010ff */
[----:B---3--:R-:W-:Y:S05]  /*a200*/  @!P0 BRA `(.L_x_168) ;  /* 0xfffffffc00f08947 */ /* 0x008fea000383ffff */
[----:B------:R-:W-:Y:S05]  /*a210*/  BRA `(.L_x_169) ;  /* 0xffffffb800747947 */ /* 0x000fea000383ffff */
.L_x_82:
[----:B------:R-:W-:Y:S07]  /*a220*/  MOV R0, UR51 ;  /* 0x0000003300007c02 */ /* 0x000fee0008000f00 */
.L_x_170:
[----:B-1----:R1:W2:Y:S02]  /*a230*/  SYNCS.PHASECHK.TRANS64.TRYWAIT P0, [R0+URZ+0x90], R3 ;  /* 0x00009003000075a7 */ /* 0x0022a400080011ff */
[----:B--2---:R-:W-:Y:S05]  /*a240*/  @!P0 NANOSLEEP.SYNCS 0x989680 ;  /* 0x009896800000895d */ /* 0x004fea0003900000 */
[----:B------:R-:W2:Y:S02]  /*a250*/  @!P0 SYNCS.PHASECHK.TRANS64 P0, [R0+URZ+0x90], R3 ;  /* 0x00009003000085a7 */ /* 0x000ea400080010ff */
[----:B--2---:R-:W-:Y:S05]  /*a260*/  @!P0 BRA `(.L_x_170) ;  /* 0xfffffffc00f08947 */ /* 0x004fea000383ffff */
[----:B------:R-:W-:Y:S05]  /*a270*/  BRA `(.L_x_171) ;  /* 0xffffffbc00607947 */ /* 0x000fea000383ffff */
.L_x_93:
[----:B-1----:R-:W-:Y:S04]  /*a280*/  MOV R0, UR51 ;  /* 0x0000003300007c02 */ /* 0x002fe80008000f00 */
[----:B------:R1:W3:Y:S03]  /*a290*/  SYNCS.PHASECHK.TRANS64.TRYWAIT P1, [R0+URZ+0x40], R5 ;  /* 0x00004005000075a7 */ /* 0x0002e600080211ff */
[----:B---3--:R-:W-:Y:S05]  /*a2a0*/  @!P1 NANOSLEEP.SYNCS 0x989680 ;  /* 0x009896800000995d */ /* 0x008fea0003900000 */
[----:B------:R-:W3:Y:S02]  /*a2b0*/  @!P1 SYNCS.PHASECHK.TRANS64 P1, [R0+URZ+0x40], R5 ;  /* 0x00004005000095a7 */ /* 0x000ee400080210ff */
[----:B---3--:R-:W-:Y:S05]  /*a2c0*/  @!P1 BRA `(.L_x_93) ;  /* 0xfffffffc00ec9947 */ /* 0x008fea000383ffff */
[----:B------:R-:W-:Y:S05]  /*a2d0*/  BRA `(.L_x_92) ;  /* 0xffffffcc00f07947 */ /* 0x000fea000383ffff */
.L_x_95:
[----:B-1----:R1:W4:Y:S02]  /*a2e0*/  SYNCS.PHASECHK.TRANS64.TRYWAIT P0, [R98+URZ+0xa0], R3 ;  /* 0x0000a003620075a7 */ /* 0x00232400080011ff */
[----:B----4-:R-:W-:Y:S05]  /*a2f0*/  @!P0 NANOSLEEP.SYNCS 0x989680 ;  /* 0x009896800000895d */ /* 0x010fea0003900000 */
[----:B------:R-:W4:Y:S02]  /*a300*/  @!P0 SYNCS.PHASECHK.TRANS64 P0, [R98+URZ+0xa0], R3 ;  /* 0x0000a003620085a7 */ /* 0x000f2400080010ff */
[----:B----4-:R-:W-:Y:S05]  /*a310*/  @!P0 BRA `(.L_x_95) ;  /* 0xfffffffc00f08947 */ /* 0x010fea000383ffff */
[----:B------:R-:W-:Y:S05]  /*a320*/  BRA `(.L_x_94) ;  /* 0xffffffd0001c7947 */ /* 0x000fea000383ffff */
.L_x_104:
[----:B-1----:R1:W2:Y:S02]  /*a330*/  SYNCS.PHASECHK.TRANS64.TRYWAIT P0, [R3+URZ+0x40], R0 ;  /* 0x00004000030075a7 */ /* 0x0022a400080011ff */
[----:B--2---:R-:W-:Y:S05]  /*a340*/  @!P0 NANOSLEEP.SYNCS 0x989680 ;  /* 0x009896800000895d */ /* 0x004fea0003900000 */
[----:B------:R-:W2:Y:S02]  /*a350*/  @!P0 SYNCS.PHASECHK.TRANS64 P0, [R3+URZ+0x40], R0 ;  /* 0x00004000030085a7 */ /* 0x000ea400080010ff */
[----:B--2---:R-:W-:Y:S05]  /*a360*/  @!P0 BRA `(.L_x_104) ;  /* 0xfffffffc00f08947 */ /* 0x004fea000383ffff */
[----:B------:R-:W-:Y:S05]  /*a370*/  BRA `(.L_x_103) ;  /* 0xffffffd800407947 */ /* 0x000fea000383ffff */
.L_x_112:
[----:B-1----:R1:W3:Y:S02]  /*a380*/  SYNCS.PHASECHK.TRANS64.TRYWAIT P0, [R105+URZ+0x40], R4 ;  /* 0x00004004690075a7 */ /* 0x0022e400080011ff */
[----:B---3--:R-:W-:Y:S05]  /*a390*/  @!P0 NANOSLEEP.SYNCS 0x989680 ;  /* 0x009896800000895d */ /* 0x008fea0003900000 */
[----:B------:R-:W3:Y:S02]  /*a3a0*/  @!P0 SYNCS.PHASECHK.TRANS64 P0, [R105+URZ+0x40], R4 ;  /* 0x00004004690085a7 */ /* 0x000ee400080010ff */
[----:B---3--:R-:W-:Y:S05]  /*a3b0*/  @!P0 BRA `(.L_x_112) ;  /* 0xfffffffc00f08947 */ /* 0x008fea000383ffff */
[----:B------:R-:W-:Y:S05]  /*a3c0*/  BRA `(.L_x_111) ;  /* 0xffffffe0007c7947 */ /* 0x000fea000383ffff */
.L_x_120:
[----:B-1----:R1:W3:Y:S02]  /*a3d0*/  SYNCS.PHASECHK.TRANS64.TRYWAIT P0, [R108+URZ+0x40], R3 ;  /* 0x000040036c0075a7 */ /* 0x0022e400080011ff */
[----:B---3--:R-:W-:Y:S05]  /*a3e0*/  @!P0 NANOSLEEP.SYNCS 0x989680 ;  /* 0x009896800000895d */ /* 0x008fea0003900000 */
[----:B------:R-:W3:Y:S02]  /*a3f0*/  @!P0 SYNCS.PHASECHK.TRANS64 P0, [R108+URZ+0x40], R3 ;  /* 0x000040036c0085a7 */ /* 0x000ee400080010ff */
[----:B---3--:R-:W-:Y:S05]  /*a400*/  @!P0 BRA `(.L_x_120) ;  /* 0xfffffffc00f08947 */ /* 0x008fea000383ffff */
[----:B------:R-:W-:Y:S05]  /*a410*/  BRA `(.L_x_119) ;  /* 0xffffffe800b47947 */ /* 0x000fea000383ffff */
        .weak           $__internal_0_$__cuda_sm10x_tcgen05_guardrail_trap_col_being_dealloced_not_returned_by_alloc
        .type           $__internal_0_$__cuda_sm10x_tcgen05_guardrail_trap_col_being_dealloced_not_returned_by_alloc,@function
        .size           $__internal_0_$__cuda_sm10x_tcgen05_guardrail_trap_col_being_dealloced_not_returned_by_alloc,($__internal_1_$__cuda_sm10x_tcgen05_guardrail_trap_phase_invalid_during_alloc - $__internal_0_$__cuda_sm10x_tcgen05_guardrail_trap_col_being_dealloced_not_returned_by_alloc)
$__internal_0_$__cuda_sm10x_tcgen05_guardrail_trap_col_being_dealloced_not_returned_by_alloc:
[----:B------:R-:W-:Y:S05]  /*a420*/  BPT.TRAP 0x1 ;  /* 0x000000040000795c */ /* 0x000fea0000300000 */
[----:B------:R-:W-:-:S04]  /*a430*/  HFMA2 R3, -RZ, RZ, 0, 0 ;  /* 0x00000000ff037431 */ /* 0x000fc800000001ff */
[----:B------:R-:W-:Y:S05]  /*a440*/  RET.REL.NODEC R2 `(_ZN7cutlass13device_kernelINS_4conv6kernel13ConvUniversalINS1_16ConvProblemShapeILNS1_8OperatorE2ELi3EEENS1_10collective14CollectiveConvINS1_47MainloopSm100TmaUmmaWarpSpecializedImplicitGemmILS5_2ELi4ELi3ELi1ELi2EN4cute5tupleIJNSA_1CILi2EEENSC_ILi1EEESE_EEEEENSB_IJNSC_ILi64EEENSB_IJNSC_ILi128EEEEEENSB_IJSH_EEEEEENS_10tfloat32_tESM_NSA_8TiledMMAINSA_8MMA_AtomIJNSA_17SM100_MMA_TF32_SSISM_SM_fLi64ELi128ELNSA_4UMMA5MajorE1ELSR_1ELNSQ_7ScaleInE0ELSS_0EEEEEENSA_6LayoutINSB_IJSE_SE_SE_EEENSB_IJNSC_ILi0EEESX_SX_EEEEENSB_IJNSA_10UnderscoreES10_S10_EEEEENS7_6detail27Sm100ImplicitGemmTileTraitsINSA_13SM90_TMA_LOADENSA_14ComposedLayoutINSA_7SwizzleILi2ELi5ELi2EEENSA_18smem_ptr_flag_bitsILi32EEENSV_INSB_IJNSC_ILi32EEENSC_ILi4EEEEEENSB_IJSE_S1B_EEEEEEEvEENS14_INSA_30SM90_TMA_LOAD_IM2COL_MULTICASTES1G_vEEEENS_8epilogue10collective18CollectiveEpilogueINS1L_23Sm100TmaWarpSpecializedILi4ELi2ELi16ELb1ELb0EEEJSL_NSB_IJNSV_ISH_SE_EENSV_IS1B_SE_EEEEESM_NSB_IJlNSB_IJSE_lllEEESX_EEESM_S1U_NS1L_6fusion15FusionCallbacksIS1P_NS1V_17LinearCombinationISM_fSM_fLNS_15FloatRoundStyleE2EEESL_S1S_JEEENSA_5SM1004TMEM4LOAD26SM100_TMEM_LOAD_16dp128b8xES15_NS16_INS17_ILi3ELi4ELi3EEES1A_NSV_INSB_IJNSC_ILi8EEES1B_EEENSB_IJS1B_SE_EEEEEEENSA_17SM75_U32x4_LDSM_NENSA_14SM90_TMA_STOREES2A_NSA_17SM90_U32x4_STSM_NENSA_39AutoVectorizingCopyWithAssumedAlignmentILi128EEEEEEvvEEEEvNT_6ParamsE) ;  /* 0xffffff5802ec7950 */ /* 0x000fea0003c3ffff */
        .weak           $__internal_1_$__cuda_sm10x_tcgen05_guardrail_trap_phase_invalid_during_alloc
        .type           $__internal_1_$__cuda_sm10x_tcgen05_guardrail_trap_phase_invalid_during_alloc,@function
        .size           $__internal_1_$__cuda_sm10x_tcgen05_guardrail_trap_phase_invalid_during_alloc,($__internal_2_$__cuda_sm10x_tcgen05_guardrail_trap_unallocated_columns_being_dealloced - $__internal_1_$__cuda_sm10x_tcgen05_guardrail_trap_phase_invalid_during_alloc)
$__internal_1_$__cuda_sm10x_tcgen05_guardrail_trap_phase_invalid_during_alloc:
[----:B------:R-:W-:Y:S05]  /*a450*/  BPT.TRAP 0x1 ;  /* 0x000000040000795c */ /* 0x000fea0000300000 */
[----:B------:R-:W-:-:S04]  /*a460*/  MOV R3, 0x0 ;  /* 0x0000000000037802 */ /* 0x000fc80000000f00 */
[----:B------:R-:W-:Y:S05]  /*a470*/  RET.REL.NODEC R2 `(_ZN7cutlass13device_kernelINS_4conv6kernel13ConvUniversalINS1_16ConvProblemShapeILNS1_8OperatorE2ELi3EEENS1_10collective14CollectiveConvINS1_47MainloopSm100TmaUmmaWarpSpecializedImplicitGemmILS5_2ELi4ELi3ELi1ELi2EN4cute5tupleIJNSA_1CILi2EEENSC_ILi1EEESE_EEEEENSB_IJNSC_ILi64EEENSB_IJNSC_ILi128EEEEEENSB_IJSH_EEEEEENS_10tfloat32_tESM_NSA_8TiledMMAINSA_8MMA_AtomIJNSA_17SM100_MMA_TF32_SSISM_SM_fLi64ELi128ELNSA_4UMMA5MajorE1ELSR_1ELNSQ_7ScaleInE0ELSS_0EEEEEENSA_6LayoutINSB_IJSE_SE_SE_EEENSB_IJNSC_ILi0EEESX_SX_EEEEENSB_IJNSA_10UnderscoreES10_S10_EEEEENS7_6detail27Sm100ImplicitGemmTileTraitsINSA_13SM90_TMA_LOADENSA_14ComposedLayoutINSA_7SwizzleILi2ELi5ELi2EEENSA_18smem_ptr_flag_bitsILi32EEENSV_INSB_IJNSC_ILi32EEENSC_ILi4EEEEEENSB_IJSE_S1B_EEEEEEEvEENS14_INSA_30SM90_TMA_LOAD_IM2COL_MULTICASTES1G_vEEEENS_8epilogue10collective18CollectiveEpilogueINS1L_23Sm100TmaWarpSpecializedILi4ELi2ELi16ELb1ELb0EEEJSL_NSB_IJNSV_ISH_SE_EENSV_IS1B_SE_EEEEESM_NSB_IJlNSB_IJSE_lllEEESX_EEESM_S1U_NS1L_6fusion15FusionCallbacksIS1P_NS1V_17LinearCombinationISM_fSM_fLNS_15FloatRoundStyleE2EEESL_S1S_JEEENSA_5SM1004TMEM4LOAD26SM100_TMEM_LOAD_16dp128b8xES15_NS16_INS17_ILi3ELi4ELi3EEES1A_NSV_INSB_IJNSC_ILi8EEES1B_EEENSB_IJS1B_SE_EEEEEEENSA_17SM75_U32x4_LDSM_NENSA_14SM90_TMA_STOREES2A_NSA_17SM90_U32x4_STSM_NENSA_39AutoVectorizingCopyWithAssumedAlignmentILi128EEEEEEvvEEEEvNT_6ParamsE) ;  /* 0xffffff5802e07950 */ /* 0x000fea0003c3ffff */
        .weak           $__internal_2_$__cuda_sm10x_tcgen05_guardrail_trap_unallocated_columns_being_dealloced
        .type           $__internal_2_$__cuda_sm10x_tcgen05_guardrail_trap_unallocated_columns_being_dealloced,@function
        .size           $__internal_2_$__cuda_sm10x_tcgen05_guardrail_trap_unallocated_columns_being_dealloced,(.L_x_173 - $__internal_2_$__cuda_sm10x_tcgen05_guardrail_trap_unallocated_columns_being_dealloced)
$__internal_2_$__cuda_sm10x_tcgen05_guardrail_trap_unallocated_columns_being_dealloced:
[----:B------:R-:W-:Y:S05]  /*a480*/  BPT.TRAP 0x1 ;  /* 0x000000040000795c */ /* 0x000fea0000300000 */
[----:B------:R-:W-:-:S04]  /*a490*/  HFMA2 R3, -RZ, RZ, 0, 0 ;  /* 0x00000000ff037431 */ /* 0x000fc800000001ff */
[----:B------:R-:W-:Y:S05]  /*a4a0*/  RET.REL.NODEC R2 `(_ZN7cutlass13device_kernelINS_4conv6kernel13ConvUniversalINS1_16ConvProblemShapeILNS1_8OperatorE2ELi3EEENS1_10collective14CollectiveConvINS1_47MainloopSm100TmaUmmaWarpSpecializedImplicitGemmILS5_2ELi4ELi3ELi1ELi2EN4cute5tupleIJNSA_1CILi2EEENSC_ILi1EEESE_EEEEENSB_IJNSC_ILi64EEENSB_IJNSC_ILi128EEEEEENSB_IJSH_EEEEEENS_10tfloat32_tESM_NSA_8TiledMMAINSA_8MMA_AtomIJNSA_17SM100_MMA_TF32_SSISM_SM_fLi64ELi128ELNSA_4UMMA5MajorE1ELSR_1ELNSQ_7ScaleInE0ELSS_0EEEEEENSA_6LayoutINSB_IJSE_SE_SE_EEENSB_IJNSC_ILi0EEESX_SX_EEEEENSB_IJNSA_10UnderscoreES10_S10_EEEEENS7_6detail27Sm100ImplicitGemmTileTraitsINSA_13SM90_TMA_LOADENSA_14ComposedLayoutINSA_7SwizzleILi2ELi5ELi2EEENSA_18smem_ptr_flag_bitsILi32EEENSV_INSB_IJNSC_ILi32EEENSC_ILi4EEEEEENSB_IJSE_S1B_EEEEEEEvEENS14_INSA_30SM90_TMA_LOAD_IM2COL_MULTICASTES1G_vEEEENS_8epilogue10collective18CollectiveEpilogueINS1L_23Sm100TmaWarpSpecializedILi4ELi2ELi16ELb1ELb0EEEJSL_NSB_IJNSV_ISH_SE_EENSV_IS1B_SE_EEEEESM_NSB_IJlNSB_IJSE_lllEEESX_EEESM_S1U_NS1L_6fusion15FusionCallbacksIS1P_NS1V_17LinearCombinationISM_fSM_fLNS_15FloatRoundStyleE2EEESL_S1S_JEEENSA_5SM1004TMEM4LOAD26SM100_TMEM_LOAD_16dp128b8xES15_NS16_INS17_ILi3ELi4ELi3EEES1A_NSV_INSB_IJNSC_ILi8EEES1B_EEENSB_IJS1B_SE_EEEEEEENSA_17SM75_U32x4_LDSM_NENSA_14SM90_TMA_STOREES2A_NSA_17SM90_U32x4_STSM_NENSA_39AutoVectorizingCopyWithAssumedAlignmentILi128EEEEEEvvEEEEvNT_6ParamsE) ;  /* 0xffffff5802d47950 */ /* 0x000fea0003c3ffff */
.L_x_172:
[----:B------:R-:W-:-:S00]  /*a4b0*/  BRA `(.L_x_172) ;  /* 0xfffffffc00fc7947 */ /* 0x000fc0000383ffff */
[----:B------:R-:W-:-:S00]  /*a4c0*/  NOP ;  /* 0x0000000000007918 */ /* 0x000fc00000000000 */
        /* <DEDUP_REMOVED lines=11> */
.L_x_173:


//--------------------- .nv.global.init           --------------------------
	.section	.nv.global.init,"aw",@progbits
.nv.global.init:
	.type		$str$29,@object
	.size		$str$29,($str$30 - $str$29)
$str$29:
        /*0000*/ 	.byte	0x28, 0x61, 0x64, 0x64, 0x72, 0x65, 0x73, 0x73, 0x20, 0x26, 0x20, 0x6d, 0x61, 0x73, 0x6b, 0x29
        /*0010*/ 	.byte	0x20, 0x3d, 0x3d, 0x20, 0x30, 0x00
	.type		$str$30,@object
	.size		$str$30,($str$28 - $str$30)
$str$30:
        /*0016*/ 	.byte	0x2f, 0x74, 0x6d, 0x70, 0x2f, 0x63, 0x75, 0x74, 0x6c, 0x61, 0x73, 0x73, 0x5f, 0x73, 0x77, 0x65
        /*0026*/ 	.byte	0x65, 0x70, 0x5f, 0x73, 0x72, 0x63, 0x2f, 0x69, 0x6e, 0x63, 0x6c, 0x75, 0x64, 0x65, 0x2f, 0x63
        /*0036*/ 	.byte	0x75, 0x74, 0x65, 0x2f, 0x70, 0x6f, 0x69, 0x6e, 0x74, 0x65, 0x72, 0x5f, 0x66, 0x6c, 0x61, 0x67
        /*0046*/ 	.byte	0x67, 0x65, 0x64, 0x2e, 0x68, 0x70, 0x70, 0x00
	.type		$str$28,@object
	.size		$str$28,($str$27 - $str$28)
$str$28:
        /*004e*/ 	.byte	0x2f, 0x74, 0x6d, 0x70, 0x2f, 0x63, 0x75, 0x74, 0x6c, 0x61, 0x73, 0x73, 0x5f, 0x73, 0x77, 0x65
        /*005e*/ 	.byte	0x65, 0x70, 0x5f, 0x73, 0x72, 0x63, 0x2f, 0x69, 0x6e, 0x63, 0x6c, 0x75, 0x64, 0x65, 0x2f, 0x63
        /*006e*/ 	.byte	0x75, 0x74, 0x65, 0x2f, 0x61, 0x74, 0x6f, 0x6d, 0x2f, 0x63, 0x6f, 0x70, 0x79, 0x5f, 0x74, 0x72
        /*007e*/ 	.byte	0x61, 0x69, 0x74, 0x73, 0x5f, 0x73, 0x6d, 0x31, 0x30, 0x30, 0x2e, 0x68, 0x70, 0x70, 0x00
	.type		$str$27,@object
	.size		$str$27,(__unnamed_1 - $str$27)
$str$27:
        /*008d*/ 	.byte	0x28, 0x28, 0x75, 0x69, 0x6e, 0x74, 0x33, 0x32, 0x5f, 0x74, 0x28, 0x74, 0x68, 0x72, 0x65, 0x61
        /*009d*/ 	.byte	0x64, 0x49, 0x64, 0x78, 0x2e, 0x78, 0x29, 0x20, 0x2f, 0x20, 0x33, 0x32, 0x29, 0x20, 0x25, 0x20
        /*00ad*/ 	.byte	0x34, 0x29, 0x20, 0x3d, 0x3d, 0x20, 0x28, 0x28, 0x28, 0x74, 0x6d, 0x65, 0x6d, 0x5f, 0x61, 0x64
        /*00bd*/ 	.byte	0x64, 0x72, 0x20, 0x3e, 0x3e, 0x20, 0x31, 0x36, 0x29, 0x20, 0x2f, 0x20, 0x33, 0x32, 0x29, 0x20
        /*00cd*/ 	.byte	0x25, 0x20, 0x34, 0x29, 0x00
	.type		__unnamed_1,@object
	.size		__unnamed_1,(__unnamed_2 - __unnamed_1)
__unnamed_1:
        /*00d2*/ 	.byte	0x61, 0x75, 0x74, 0x6f, 0x20, 0x63, 0x75, 0x74, 0x65, 0x3a, 0x3a, 0x61, 0x73, 0x5f, 0x70, 0x6f
        /* <DEDUP_REMOVED lines=24> */
        /*0262*/ 	.byte	0x30, 0x34, 0x38, 0x3e, 0x3e, 0x3e, 0x3e, 0x5d, 0x00
	.type		__unnamed_2,@object
	.size		__unnamed_2,(.L_2 - __unnamed_2)
__unnamed_2:
        /* <DEDUP_REMOVED lines=45> */
        /*053b*/ 	.byte	0x3e, 0x3e, 0x3e, 0x5d, 0x00
.L_2:


//--------------------- .nv.shared._ZN7cutlass13device_kernelINS_4conv6kernel13ConvUniversalINS1_16ConvProblemShapeILNS1_8OperatorE2ELi3EEENS1_10collective14CollectiveConvINS1_47MainloopSm100TmaUmmaWarpSpecializedImplicitGemmILS5_2ELi4ELi3ELi1ELi2EN4cute5tupleIJNSA_1CILi2EEENSC_ILi1EEESE_EEEEENSB_IJNSC_ILi64EEENSB_IJNSC_ILi128EEEEEENSB_IJSH_EEEEEENS_10tfloat32_tESM_NSA_8TiledMMAINSA_8MMA_AtomIJNSA_17SM100_MMA_TF32_SSISM_SM_fLi64ELi128ELNSA_4UMMA5MajorE1ELSR_1ELNSQ_7ScaleInE0ELSS_0EEEEEENSA_6LayoutINSB_IJSE_SE_SE_EEENSB_IJNSC_ILi0EEESX_SX_EEEEENSB_IJNSA_10UnderscoreES10_S10_EEEEENS7_6detail27Sm100ImplicitGemmTileTraitsINSA_13SM90_TMA_LOADENSA_14ComposedLayoutINSA_7SwizzleILi2ELi5ELi2EEENSA_18smem_ptr_flag_bitsILi32EEENSV_INSB_IJNSC_ILi32EEENSC_ILi4EEEEEENSB_IJSE_S1B_EEEEEEEvEENS14_INSA_30SM90_TMA_LOAD_IM2COL_MULTICASTES1G_vEEEENS_8epilogue10collective18CollectiveEpilogueINS1L_23Sm100TmaWarpSpecializedILi4ELi2ELi16ELb1ELb0EEEJSL_NSB_IJNSV_ISH_SE_EENSV_IS1B_SE_EEEEESM_NSB_IJlNSB_IJSE_lllEEESX_EEESM_S1U_NS1L_6fusion15FusionCallbacksIS1P_NS1V_17LinearCombinationISM_fSM_fLNS_15FloatRoundStyleE2EEESL_S1S_JEEENSA_5SM1004TMEM4LOAD26SM100_TMEM_LOAD_16dp128b8xES15_NS16_INS17_ILi3ELi4ELi3EEES1A_NSV_INSB_IJNSC_ILi8EEES1B_EEENSB_IJS1B_SE_EEEEEEENSA_17SM75_U32x4_LDSM_NENSA_14SM90_TMA_STOREES2A_NSA_17SM90_U32x4_STSM_NENSA_39AutoVectorizingCopyWithAssumedAlignmentILi128EEEEEEvvEEEEvNT_6ParamsE --------------------------
	.section	.nv.shared._ZN7cutlass13device_kernelINS_4conv6kernel13ConvUniversalINS1_16ConvProblemShapeILNS1_8OperatorE2ELi3EEENS1_10collective14CollectiveConvINS1_47MainloopSm100TmaUmmaWarpSpecializedImplicitGemmILS5_2ELi4ELi3ELi1ELi2EN4cute5tupleIJNSA_1CILi2EEENSC_ILi1EEESE_EEEEENSB_IJNSC_ILi64EEENSB_IJNSC_ILi128EEEEEENSB_IJSH_EEEEEENS_10tfloat32_tESM_NSA_8TiledMMAINSA_8MMA_AtomIJNSA_17SM100_MMA_TF32_SSISM_SM_fLi64ELi128ELNSA_4UMMA5MajorE1ELSR_1ELNSQ_7ScaleInE0ELSS_0EEEEEENSA_6LayoutINSB_IJSE_SE_SE_EEENSB_IJNSC_ILi0EEESX_SX_EEEEENSB_IJNSA_10UnderscoreES10_S10_EEEEENS7_6detail27Sm100ImplicitGemmTileTraitsINSA_13SM90_TMA_LOADENSA_14ComposedLayoutINSA_7SwizzleILi2ELi5ELi2EEENSA_18smem_ptr_flag_bitsILi32EEENSV_INSB_IJNSC_ILi32EEENSC_ILi4EEEEEENSB_IJSE_S1B_EEEEEEEvEENS14_INSA_30SM90_TMA_LOAD_IM2COL_MULTICASTES1G_vEEEENS_8epilogue10collective18CollectiveEpilogueINS1L_23Sm100TmaWarpSpecializedILi4ELi2ELi16ELb1ELb0EEEJSL_NSB_IJNSV_ISH_SE_EENSV_IS1B_SE_EEEEESM_NSB_IJlNSB_IJSE_lllEEESX_EEESM_S1U_NS1L_6fusion15FusionCallbacksIS1P_NS1V_17LinearCombinationISM_fSM_fLNS_15FloatRoundStyleE2EEESL_S1S_JEEENSA_5SM1004TMEM4LOAD26SM100_TMEM_LOAD_16dp128b8xES15_NS16_INS17_ILi3ELi4ELi3EEES1A_NSV_INSB_IJNSC_ILi8EEES1B_EEENSB_IJS1B_SE_EEEEEEENSA_17SM75_U32x4_LDSM_NENSA_14SM90_TMA_STOREES2A_NSA_17SM90_U32x4_STSM_NENSA_39AutoVectorizingCopyWithAssumedAlignmentILi128EEEEEEvvEEEEvNT_6ParamsE,"aw",@nobits
	.sectionflags	@""
	.align	16
	.zero		1024


//--------------------- .nv.shared.reserved.0     --------------------------
	.section	.nv.shared.reserved.0,"aw",@nobits
	.weak		__nv_reservedSMEM_offset_0_alias
	.size		__nv_reservedSMEM_offset_0_alias, 0, 64
	.other		__nv_reservedSMEM_offset_0_alias,@"STO_CUDA_RESERVED_SHARED STV_DEFAULT"
__nv_reservedSMEM_offset_0_alias:
	.zero		0
.nv.shared.reserved.0:
	.zero		64
	.weak		__nv_reservedSMEM_tcgen05_partition
	.type		__nv_reservedSMEM_tcgen05_partition,@object
	.size		__nv_reservedSMEM_tcgen05_partition,(.L_0 - __nv_reservedSMEM_tcgen05_partition)
__nv_reservedSMEM_tcgen05_partition:
	.zero		32
.L_0:


//--------------------- .nv.global                --------------------------
	.section	.nv.global,"aw",@nobits
.nv.global:
	.type		_ZN39_INTERNAL_8dcf2645_4_k_cu_64196cd0_35004cute1_E,@object
	.size		_ZN39_INTERNAL_8dcf2645_4_k_cu_64196cd0_35004cute1_E,(_ZN39_INTERNAL_8dcf2645_4_k_cu_64196cd0_35004cuda3std3__45__cpo6cbeginE - _ZN39_INTERNAL_8dcf2645_4_k_cu_64196cd0_35004cute1_E)
_ZN39_INTERNAL_8dcf2645_4_k_cu_64196cd0_35004cute1_E:
	.zero		1
	.type		_ZN39_INTERNAL_8dcf2645_4_k_cu_64196cd0_35004cuda3std3__45__cpo6cbeginE,@object
	.size		_ZN39_INTERNAL_8dcf2645_4_k_cu_64196cd0_35004cuda3std3__45__cpo6cbeginE,(_ZN39_INTERNAL_8dcf2645_4_k_cu_64196cd0_35004cuda3std3__48in_placeE - _ZN39_INTERNAL_8dcf2645_4_k_cu_64196cd0_35004cuda3std3__45__cpo6cbeginE)
_ZN39_INTERNAL_8dcf2645_4_k_cu_64196cd0_35004cuda3std3__45__cpo6cbeginE:
	.zero		1
	.type		_ZN39_INTERNAL_8dcf2645_4_k_cu_64196cd0_35004cuda3std3__48in_placeE,@object
	.size		_ZN39_INTERNAL_8dcf2645_4_k_cu_64196cd0_35004cuda3std3__48in_placeE,(_ZN39_INTERNAL_8dcf2645_4_k_cu_64196cd0_35004cuda3std6ranges3__45__cpo9iter_moveE - _ZN39_INTERNAL_8dcf2645_4_k_cu_64196cd0_35004cuda3std3__48in_placeE)
_ZN39_INTERNAL_8dcf2645_4_k_cu_64196cd0_35004cuda3std3__48in_placeE:
	.zero		1
	.type		_ZN39_INTERNAL_8dcf2645_4_k_cu_64196cd0_35004cuda3std6ranges3__45__cpo9iter_moveE,@object
	.size		_ZN39_INTERNAL_8dcf2645_4_k_cu_64196cd0_35004cuda3std6ranges3__45__cpo9iter_moveE,(_ZN39_INTERNAL_8dcf2645_4_k_cu_64196cd0_35004cuda3std3__45__cpo5beginE - _ZN39_INTERNAL_8dcf2645_4_k_cu_64196cd0_35004cuda3std6ranges3__45__cpo9iter_moveE)
_ZN39_INTERNAL_8dcf2645_4_k_cu_64196cd0_35004cuda3std6ranges3__45__cpo9iter_moveE:
	.zero		1
	.type		_ZN39_INTERNAL_8dcf2645_4_k_cu_64196cd0_35004cuda3std3__45__cpo5beginE,@object
	.size		_ZN39_INTERNAL_8dcf2645_4_k_cu_64196cd0_35004cuda3std3__45__cpo5beginE,(_ZN39_INTERNAL_8dcf2645_4_k_cu_64196cd0_35004cuda3std3__441_GLOBAL__N__8dcf2645_4_k_cu_64196cd0_35006ignoreE - _ZN39_INTERNAL_8dcf2645_4_k_cu_64196cd0_35004cuda3std3__45__cpo5beginE)
_ZN39_INTERNAL_8dcf2645_4_k_cu_64196cd0_35004cuda3std3__45__cpo5beginE:
	.zero		1
	.type		_ZN39_INTERNAL_8dcf2645_4_k_cu_64196cd0_35004cuda3std3__441_GLOBAL__N__8dcf2645_4_k_cu_64196cd0_35006ignoreE,@object
	.size		_ZN39_INTERNAL_8dcf2645_4_k_cu_64196cd0_35004cuda3std3__441_GLOBAL__N__8dcf2645_4_k_cu_64196cd0_35006ignoreE,(_ZN39_INTERNAL_8dcf2645_4_k_cu_64196cd0_35004cute7productE - _ZN39_INTERNAL_8dcf2645_4_k_cu_64196cd0_35004cuda3std3__441_GLOBAL__N__8dcf2645_4_k_cu_64196cd0_35006ignoreE)
_ZN39_INTERNAL_8dcf2645_4_k_cu_64196cd0_35004cuda3std3__441_GLOBAL__N__8dcf2645_4_k_cu_64196cd0_35006ignoreE:
	.zero		1
	.type		_ZN39_INTERNAL_8dcf2645_4_k_cu_64196cd0_35004cute7productE,@object
	.size		_ZN39_INTERNAL_8dcf2645_4_k_cu_64196cd0_35004cute7productE,(_ZN39_INTERNAL_8dcf2645_4_k_cu_64196cd0_35004cuda3std3__45__cpo3endE - _ZN39_INTERNAL_8dcf2645_4_k_cu_64196cd0_35004cute7productE)
_ZN39_INTERNAL_8dcf2645_4_k_cu_64196cd0_35004cute7productE:
	.zero		1
	.type		_ZN39_INTERNAL_8dcf2645_4_k_cu_64196cd0_35004cuda3std3__45__cpo3endE,@object
	.size		_ZN39_INTERNAL_8dcf2645_4_k_cu_64196cd0_35004cuda3std3__45__cpo3endE,(_ZN39_INTERNAL_8dcf2645_4_k_cu_64196cd0_35004cuda3std3__419piecewise_constructE - _ZN39_INTERNAL_8dcf2645_4_k_cu_64196cd0_35004cuda3std3__45__cpo3endE)
_ZN39_INTERNAL_8dcf2645_4_k_cu_64196cd0_35004cuda3std3__45__cpo3endE:
	.zero		1
	.type		_ZN39_INTERNAL_8dcf2645_4_k_cu_64196cd0_35004cuda3std3__419piecewise_constructE,@object
	.size		_ZN39_INTERNAL_8dcf2645_4_k_cu_64196cd0_35004cuda3std3__419piecewise_constructE,(_ZN39_INTERNAL_8dcf2645_4_k_cu_64196cd0_35004cuda3std3__45__cpo4cendE - _ZN39_INTERNAL_8dcf2645_4_k_cu_64196cd0_35004cuda3std3__419piecewise_constructE)
_ZN39_INTERNAL_8dcf2645_4_k_cu_64196cd0_35004cuda3std3__419piecewise_constructE:
	.zero		1
	.type		_ZN39_INTERNAL_8dcf2645_4_k_cu_64196cd0_35004cuda3std3__45__cpo4cendE,@object
	.size		_ZN39_INTERNAL_8dcf2645_4_k_cu_64196cd0_35004cuda3std3__45__cpo4cendE,(_ZN39_INTERNAL_8dcf2645_4_k_cu_64196cd0_35004cuda3std6ranges3__45__cpo4swapE - _ZN39_INTERNAL_8dcf2645_4_k_cu_64196cd0_35004cuda3std3__45__cpo4cendE)
_ZN39_INTERNAL_8dcf2645_4_k_cu_64196cd0_35004cuda3std3__45__cpo4cendE:
	.zero		1
	.type		_ZN39_INTERNAL_8dcf2645_4_k_cu_64196cd0_35004cuda3std6ranges3__45__cpo4swapE,@object
	.size		_ZN39_INTERNAL_8dcf2645_4_k_cu_64196cd0_35004cuda3std6ranges3__45__cpo4swapE,(.L_10 - _ZN39_INTERNAL_8dcf2645_4_k_cu_64196cd0_35004cuda3std6ranges3__45__cpo4swapE)
_ZN39_INTERNAL_8dcf2645_4_k_cu_64196cd0_35004cuda3std6ranges3__45__cpo4swapE:
	.zero		1
.L_10:


//--------------------- .nv.constant0._ZN7cutlass13device_kernelINS_4conv6kernel13ConvUniversalINS1_16ConvProblemShapeILNS1_8OperatorE2ELi3EEENS1_10collective14CollectiveConvINS1_47MainloopSm100TmaUmmaWarpSpecializedImplicitGemmILS5_2ELi4ELi3ELi1ELi2EN4cute5tupleIJNSA_1CILi2EEENSC_ILi1EEESE_EEEEENSB_IJNSC_ILi64EEENSB_IJNSC_ILi128EEEEEENSB_IJSH_EEEEEENS_10tfloat32_tESM_NSA_8TiledMMAINSA_8MMA_AtomIJNSA_17SM100_MMA_TF32_SSISM_SM_fLi64ELi128ELNSA_4UMMA5MajorE1ELSR_1ELNSQ_7ScaleInE0ELSS_0EEEEEENSA_6LayoutINSB_IJSE_SE_SE_EEENSB_IJNSC_ILi0EEESX_SX_EEEEENSB_IJNSA_10UnderscoreES10_S10_EEEEENS7_6detail27Sm100ImplicitGemmTileTraitsINSA_13SM90_TMA_LOADENSA_14ComposedLayoutINSA_7SwizzleILi2ELi5ELi2EEENSA_18smem_ptr_flag_bitsILi32EEENSV_INSB_IJNSC_ILi32EEENSC_ILi4EEEEEENSB_IJSE_S1B_EEEEEEEvEENS14_INSA_30SM90_TMA_LOAD_IM2COL_MULTICASTES1G_vEEEENS_8epilogue10collective18CollectiveEpilogueINS1L_23Sm100TmaWarpSpecializedILi4ELi2ELi16ELb1ELb0EEEJSL_NSB_IJNSV_ISH_SE_EENSV_IS1B_SE_EEEEESM_NSB_IJlNSB_IJSE_lllEEESX_EEESM_S1U_NS1L_6fusion15FusionCallbacksIS1P_NS1V_17LinearCombinationISM_fSM_fLNS_15FloatRoundStyleE2EEESL_S1S_JEEENSA_5SM1004TMEM4LOAD26SM100_TMEM_LOAD_16dp128b8xES15_NS16_INS17_ILi3ELi4ELi3EEES1A_NSV_INSB_IJNSC_ILi8EEES1B_EEENSB_IJS1B_SE_EEEEEEENSA_17SM75_U32x4_LDSM_NENSA_14SM90_TMA_STOREES2A_NSA_17SM90_U32x4_STSM_NENSA_39AutoVectorizingCopyWithAssumedAlignmentILi128EEEEEEvvEEEEvNT_6ParamsE --------------------------
	.section	.nv.constant0._ZN7cutlass13device_kernelINS_4conv6kernel13ConvUniversalINS1_16ConvProblemShapeILNS1_8OperatorE2ELi3EEENS1_10collective14CollectiveConvINS1_47MainloopSm100TmaUmmaWarpSpecializedImplicitGemmILS5_2ELi4ELi3ELi1ELi2EN4cute5tupleIJNSA_1CILi2EEENSC_ILi1EEESE_EEEEENSB_IJNSC_ILi64EEENSB_IJNSC_ILi128EEEEEENSB_IJSH_EEEEEENS_10tfloat32_tESM_NSA_8TiledMMAINSA_8MMA_AtomIJNSA_17SM100_MMA_TF32_SSISM_SM_fLi64ELi128ELNSA_4UMMA5MajorE1ELSR_1ELNSQ_7ScaleInE0ELSS_0EEEEEENSA_6LayoutINSB_IJSE_SE_SE_EEENSB_IJNSC_ILi0EEESX_SX_EEEEENSB_IJNSA_10UnderscoreES10_S10_EEEEENS7_6detail27Sm100ImplicitGemmTileTraitsINSA_13SM90_TMA_LOADENSA_14ComposedLayoutINSA_7SwizzleILi2ELi5ELi2EEENSA_18smem_ptr_flag_bitsILi32EEENSV_INSB_IJNSC_ILi32EEENSC_ILi4EEEEEENSB_IJSE_S1B_EEEEEEEvEENS14_INSA_30SM90_TMA_LOAD_IM2COL_MULTICASTES1G_vEEEENS_8epilogue10collective18CollectiveEpilogueINS1L_23Sm100TmaWarpSpecializedILi4ELi2ELi16ELb1ELb0EEEJSL_NSB_IJNSV_ISH_SE_EENSV_IS1B_SE_EEEEESM_NSB_IJlNSB_IJSE_lllEEESX_EEESM_S1U_NS1L_6fusion15FusionCallbacksIS1P_NS1V_17LinearCombinationISM_fSM_fLNS_15FloatRoundStyleE2EEESL_S1S_JEEENSA_5SM1004TMEM4LOAD26SM100_TMEM_LOAD_16dp128b8xES15_NS16_INS17_ILi3ELi4ELi3EEES1A_NSV_INSB_IJNSC_ILi8EEES1B_EEENSB_IJS1B_SE_EEEEEEENSA_17SM75_U32x4_LDSM_NENSA_14SM90_TMA_STOREES2A_NSA_17SM90_U32x4_STSM_NENSA_39AutoVectorizingCopyWithAssumedAlignmentILi128EEEEEEvvEEEEvNT_6ParamsE,"a",@progbits
	.sectionflags	@""
	.align	4
.nv.constant0._ZN7cutlass13device_kernelINS_4conv6kernel13ConvUniversalINS1_16ConvProblemShapeILNS1_8OperatorE2ELi3EEENS1_10collective14CollectiveConvINS1_47MainloopSm100TmaUmmaWarpSpecializedImplicitGemmILS5_2ELi4ELi3ELi1ELi2EN4cute5tupleIJNSA_1CILi2EEENSC_ILi1EEESE_EEEEENSB_IJNSC_ILi64EEENSB_IJNSC_ILi128EEEEEENSB_IJSH_EEEEEENS_10tfloat32_tESM_NSA_8TiledMMAINSA_8MMA_AtomIJNSA_17SM100_MMA_TF32_SSISM_SM_fLi64ELi128ELNSA_4UMMA5MajorE1ELSR_1ELNSQ_7ScaleInE0ELSS_0EEEEEENSA_6LayoutINSB_IJSE_SE_SE_EEENSB_IJNSC_ILi0EEESX_SX_EEEEENSB_IJNSA_10UnderscoreES10_S10_EEEEENS7_6detail27Sm100ImplicitGemmTileTraitsINSA_13SM90_TMA_LOADENSA_14ComposedLayoutINSA_7SwizzleILi2ELi5ELi2EEENSA_18smem_ptr_flag_bitsILi32EEENSV_INSB_IJNSC_ILi32EEENSC_ILi4EEEEEENSB_IJSE_S1B_EEEEEEEvEENS14_INSA_30SM90_TMA_LOAD_IM2COL_MULTICASTES1G_vEEEENS_8epilogue10collective18CollectiveEpilogueINS1L_23Sm100TmaWarpSpecializedILi4ELi2ELi16ELb1ELb0EEEJSL_NSB_IJNSV_ISH_SE_EENSV_IS1B_SE_EEEEESM_NSB_IJlNSB_IJSE_lllEEESX_EEESM_S1U_NS1L_6fusion15FusionCallbacksIS1P_NS1V_17LinearCombinationISM_fSM_fLNS_15FloatRoundStyleE2EEESL_S1S_JEEENSA_5SM1004TMEM4LOAD26SM100_TMEM_LOAD_16dp128b8xES15_NS16_INS17_ILi3ELi4ELi3EEES1A_NSV_INSB_IJNSC_ILi8EEES1B_EEENSB_IJS1B_SE_EEEEEEENSA_17SM75_U32x4_LDSM_NENSA_14SM90_TMA_STOREES2A_NSA_17SM90_U32x4_STSM_NENSA_39AutoVectorizingCopyWithAssumedAlignmentILi128EEEEEEvvEEEEvNT_6ParamsE:
	.zero		3200


//--------------------- SYMBOLS --------------------------

	.type		.nv.reservedSmem.offset0,@object
	.size		.nv.reservedSmem.offset0,0x4
	.type		.nv.reservedSmem.cap,@object
	.size		.nv.reservedSmem.cap,0x4
	.type		__assertfail,@function
